	.target	sm_103a

	.elftype	@"ET_EXEC"


//--------------------- .note.nv.tkinfo           --------------------------
	.section	.note.nv.tkinfo,"",@"SHT_NOTE"
	.sectionflags	@"SHF_NOTE_NV_TKINFO"
	.tkinfo
        /*0018*/ 	.word	0x00000002
        /*0030*/ 	.string	""
        /*0030*/ 	.string	"ptxas"
        /*0030*/ 	.string	"Cuda compilation tools, release 13.0, V13.0.88"
        /*0030*/ 	.string	"Build cuda_13.0.r13.0/compiler.36424714_0"
        /*0030*/ 	.string	"-arch sm_103a -m 64 "



//--------------------- .note.nv.cuinfo           --------------------------
	.section	.note.nv.cuinfo,"",@"SHT_NOTE"
	.sectionflags	@"SHF_NOTE_NV_CUINFO"
        /*0018*/ 	.short	0x0002
        /*001a*/ 	.short	0x0067
        /*001c*/ 	.short	0x0082
	.zero		2


//--------------------- .nv.info                  --------------------------
	.section	.nv.info,"",@"SHT_CUDA_INFO"
	.align	4


	//----- nvinfo : EIATTR_REGCOUNT
	.align		4
        /*0000*/ 	.byte	0x04, 0x2f
        /*0002*/ 	.short	(.L_12 - .L_11)
	.align		4
.L_11:
        /*0004*/ 	.word	index@(_ZN7cutlass13device_kernelIN5flash11enable_sm90INS1_16FlashAttnFwdSm90INS1_25CollectiveMainloopFwdSm90ILi2EN4cute5tupleIJNS5_1CILi1EEES8_S8_EEENS6_IJNS7_ILi128EEENS7_ILi96EEENS7_ILi192EEEEEELi192ENS_10bfloat16_tEfNS_4arch4Sm90ELb1ELb0ELb1ELb1ELb1ELb1ELb0ELb1ELb1ELb1ELb0ELb0EEENS1_21CollectiveEpilogueFwdINS6_IJSA_SC_SB_EEES9_SE_SG_Li256ELb1ELb1ELb0ELb0EEENS1_36VarlenDynamicPersistentTileSchedulerILi128ELi96ELi256ELi128ELb0ELb1ELb1ELb1ELb1ELb1EEEEEEEEEvNT_6ParamsE)
        /*0008*/ 	.word	0x00000004


	//----- nvinfo : EIATTR_FRAME_SIZE
	.align		4
.L_12:
        /*000c*/ 	.byte	0x04, 0x11
        /*000e*/ 	.short	(.L_14 - .L_13)
	.align		4
.L_13:
        /*0010*/ 	.word	index@(_ZN7cutlass13device_kernelIN5flash11enable_sm90INS1_16FlashAttnFwdSm90INS1_25CollectiveMainloopFwdSm90ILi2EN4cute5tupleIJNS5_1CILi1EEES8_S8_EEENS6_IJNS7_ILi128EEENS7_ILi96EEENS7_ILi192EEEEEELi192ENS_10bfloat16_tEfNS_4arch4Sm90ELb1ELb0ELb1ELb1ELb1ELb1ELb0ELb1ELb1ELb1ELb0ELb0EEENS1_21CollectiveEpilogueFwdINS6_IJSA_SC_SB_EEES9_SE_SG_Li256ELb1ELb1ELb0ELb0EEENS1_36VarlenDynamicPersistentTileSchedulerILi128ELi96ELi256ELi128ELb0ELb1ELb1ELb1ELb1ELb1EEEEEEEEEvNT_6ParamsE)
        /*0014*/ 	.word	0x00000000


	//----- nvinfo : EIATTR_REGCOUNT
	.align		4
.L_14:
        /*0018*/ 	.byte	0x04, 0x2f
        /*001a*/ 	.short	(.L_16 - .L_15)
	.align		4
.L_15:
        /*001c*/ 	.word	index@(_ZN7cutlass13device_kernelIN5flash11enable_sm90INS1_16FlashAttnFwdSm90INS1_25CollectiveMainloopFwdSm90ILi2EN4cute5tupleIJNS5_1CILi1EEES8_S8_EEENS6_IJNS7_ILi128EEENS7_ILi96EEENS7_ILi192EEEEEELi192ENS_10bfloat16_tEfNS_4arch4Sm90ELb1ELb0ELb1ELb1ELb1ELb0ELb0ELb1ELb1ELb1ELb0ELb0EEENS1_21CollectiveEpilogueFwdINS6_IJSA_SC_SB_EEES9_SE_SG_Li256ELb1ELb1ELb0ELb0EEENS1_36VarlenDynamicPersistentTileSchedulerILi128ELi96ELi256ELi128ELb0ELb1ELb1ELb1ELb1ELb1EEEEEEEEEvNT_6ParamsE)
        /*0020*/ 	.word	0x00000004


	//----- nvinfo : EIATTR_FRAME_SIZE
	.align		4
.L_16:
        /*0024*/ 	.byte	0x04, 0x11
        /*0026*/ 	.short	(.L_18 - .L_17)
	.align		4
.L_17:
        /*0028*/ 	.word	index@(_ZN7cutlass13device_kernelIN5flash11enable_sm90INS1_16FlashAttnFwdSm90INS1_25CollectiveMainloopFwdSm90ILi2EN4cute5tupleIJNS5_1CILi1EEES8_S8_EEENS6_IJNS7_ILi128EEENS7_ILi96EEENS7_ILi192EEEEEELi192ENS_10bfloat16_tEfNS_4arch4Sm90ELb1ELb0ELb1ELb1ELb1ELb0ELb0ELb1ELb1ELb1ELb0ELb0EEENS1_21CollectiveEpilogueFwdINS6_IJSA_SC_SB_EEES9_SE_SG_Li256ELb1ELb1ELb0ELb0EEENS1_36VarlenDynamicPersistentTileSchedulerILi128ELi96ELi256ELi128ELb0ELb1ELb1ELb1ELb1ELb1EEEEEEEEEvNT_6ParamsE)
        /*002c*/ 	.word	0x00000000


	//----- nvinfo : EIATTR_REGCOUNT
	.align		4
.L_18:
        /*0030*/ 	.byte	0x04, 0x2f
        /*0032*/ 	.short	(.L_20 - .L_19)
	.align		4
.L_19:
        /*0034*/ 	.word	index@(_ZN7cutlass13device_kernelIN5flash11enable_sm90INS1_16FlashAttnFwdSm90INS1_25CollectiveMainloopFwdSm90ILi2EN4cute5tupleIJNS5_1CILi1EEES8_S8_EEENS6_IJNS7_ILi128EEENS7_ILi96EEENS7_ILi192EEEEEELi192ENS_10bfloat16_tEfNS_4arch4Sm90ELb1ELb0ELb1ELb0ELb1ELb0ELb0ELb1ELb1ELb1ELb0ELb0EEENS1_21CollectiveEpilogueFwdINS6_IJSA_SC_SB_EEES9_SE_SG_Li256ELb0ELb1ELb0ELb0EEENS1_30DynamicPersistentTileSchedulerILi256ELi128ELb0ELb1ELb1EEEEEEEEEvNT_6ParamsE)
        /*0038*/ 	.word	0x00000004


	//----- nvinfo : EIATTR_FRAME_SIZE
	.align		4
.L_20:
        /*003c*/ 	.byte	0x04, 0x11
        /*003e*/ 	.short	(.L_22 - .L_21)
	.align		4
.L_21:
        /*0040*/ 	.word	index@(_ZN7cutlass13device_kernelIN5flash11enable_sm90INS1_16FlashAttnFwdSm90INS1_25CollectiveMainloopFwdSm90ILi2EN4cute5tupleIJNS5_1CILi1EEES8_S8_EEENS6_IJNS7_ILi128EEENS7_ILi96EEENS7_ILi192EEEEEELi192ENS_10bfloat16_tEfNS_4arch4Sm90ELb1ELb0ELb1ELb0ELb1ELb0ELb0ELb1ELb1ELb1ELb0ELb0EEENS1_21CollectiveEpilogueFwdINS6_IJSA_SC_SB_EEES9_SE_SG_Li256ELb0ELb1ELb0ELb0EEENS1_30DynamicPersistentTileSchedulerILi256ELi128ELb0ELb1ELb1EEEEEEEEEvNT_6ParamsE)
        /*0044*/ 	.word	0x00000000


	//----- nvinfo : EIATTR_REGCOUNT
	.align		4
.L_22:
        /*0048*/ 	.byte	0x04, 0x2f
        /*004a*/ 	.short	(.L_24 - .L_23)
	.align		4
.L_23:
        /*004c*/ 	.word	index@(_ZN7cutlass13device_kernelIN5flash11enable_sm90INS1_16FlashAttnFwdSm90INS1_25CollectiveMainloopFwdSm90ILi2EN4cute5tupleIJNS5_1CILi1EEES8_S8_EEENS6_IJNS7_ILi128EEENS7_ILi96EEENS7_ILi192EEEEEELi192ENS_10bfloat16_tEfNS_4arch4Sm90ELb0ELb1ELb1ELb1ELb1ELb1ELb0ELb1ELb1ELb1ELb0ELb0EEENS1_21CollectiveEpilogueFwdINS6_IJSA_SC_SB_EEES9_SE_SG_Li256ELb1ELb1ELb0ELb0EEENS1_36VarlenDynamicPersistentTileSchedulerILi128ELi96ELi256ELi128ELb0ELb1ELb1ELb1ELb0ELb1EEEEEEEEEvNT_6ParamsE)
        /*0050*/ 	.word	0x00000004


	//----- nvinfo : EIATTR_FRAME_SIZE
	.align		4
.L_24:
        /*0054*/ 	.byte	0x04, 0x11
        /*0056*/ 	.short	(.L_26 - .L_25)
	.align		4
.L_25:
        /*0058*/ 	.word	index@(_ZN7cutlass13device_kernelIN5flash11enable_sm90INS1_16FlashAttnFwdSm90INS1_25CollectiveMainloopFwdSm90ILi2EN4cute5tupleIJNS5_1CILi1EEES8_S8_EEENS6_IJNS7_ILi128EEENS7_ILi96EEENS7_ILi192EEEEEELi192ENS_10bfloat16_tEfNS_4arch4Sm90ELb0ELb1ELb1ELb1ELb1ELb1ELb0ELb1ELb1ELb1ELb0ELb0EEENS1_21CollectiveEpilogueFwdINS6_IJSA_SC_SB_EEES9_SE_SG_Li256ELb1ELb1ELb0ELb0EEENS1_36VarlenDynamicPersistentTileSchedulerILi128ELi96ELi256ELi128ELb0ELb1ELb1ELb1ELb0ELb1EEEEEEEEEvNT_6ParamsE)
        /*005c*/ 	.word	0x00000000


	//----- nvinfo : EIATTR_REGCOUNT
	.align		4
.L_26:
        /*0060*/ 	.byte	0x04, 0x2f
        /*0062*/ 	.short	(.L_28 - .L_27)
	.align		4
.L_27:
        /*0064*/ 	.word	index@(_ZN7cutlass13device_kernelIN5flash11enable_sm90INS1_16FlashAttnFwdSm90INS1_25CollectiveMainloopFwdSm90ILi2EN4cute5tupleIJNS5_1CILi1EEES8_S8_EEENS6_IJNS7_ILi128EEENS7_ILi96EEENS7_ILi192EEEEEELi192ENS_10bfloat16_tEfNS_4arch4Sm90ELb0ELb1ELb1ELb1ELb1ELb0ELb0ELb1ELb1ELb1ELb0ELb0EEENS1_21CollectiveEpilogueFwdINS6_IJSA_SC_SB_EEES9_SE_SG_Li256ELb1ELb1ELb0ELb0EEENS1_36VarlenDynamicPersistentTileSchedulerILi128ELi96ELi256ELi128ELb0ELb1ELb1ELb1ELb0ELb1EEEEEEEEEvNT_6ParamsE)
        /*0068*/ 	.word	0x00000004


	//----- nvinfo : EIATTR_FRAME_SIZE
	.align		4
.L_28:
        /*006c*/ 	.byte	0x04, 0x11
        /*006e*/ 	.short	(.L_30 - .L_29)
	.align		4
.L_29:
        /*0070*/ 	.word	index@(_ZN7cutlass13device_kernelIN5flash11enable_sm90INS1_16FlashAttnFwdSm90INS1_25CollectiveMainloopFwdSm90ILi2EN4cute5tupleIJNS5_1CILi1EEES8_S8_EEENS6_IJNS7_ILi128EEENS7_ILi96EEENS7_ILi192EEEEEELi192ENS_10bfloat16_tEfNS_4arch4Sm90ELb0ELb1ELb1ELb1ELb1ELb0ELb0ELb1ELb1ELb1ELb0ELb0EEENS1_21CollectiveEpilogueFwdINS6_IJSA_SC_SB_EEES9_SE_SG_Li256ELb1ELb1ELb0ELb0EEENS1_36VarlenDynamicPersistentTileSchedulerILi128ELi96ELi256ELi128ELb0ELb1ELb1ELb1ELb0ELb1EEEEEEEEEvNT_6ParamsE)
        /*0074*/ 	.word	0x00000000


	//----- nvinfo : EIATTR_REGCOUNT
	.align		4
.L_30:
        /*0078*/ 	.byte	0x04, 0x2f
        /*007a*/ 	.short	(.L_32 - .L_31)
	.align		4
.L_31:
        /*007c*/ 	.word	index@(_ZN7cutlass13device_kernelIN5flash11enable_sm90INS1_16FlashAttnFwdSm90INS1_25CollectiveMainloopFwdSm90ILi2EN4cute5tupleIJNS5_1CILi1EEES8_S8_EEENS6_IJNS7_ILi128EEENS7_ILi96EEENS7_ILi192EEEEEELi192ENS_10bfloat16_tEfNS_4arch4Sm90ELb0ELb1ELb1ELb0ELb1ELb0ELb0ELb1ELb1ELb1ELb0ELb0EEENS1_21CollectiveEpilogueFwdINS6_IJSA_SC_SB_EEES9_SE_SG_Li256ELb0ELb1ELb0ELb0EEENS1_30DynamicPersistentTileSchedulerILi256ELi128ELb0ELb1ELb1EEEEEEEEEvNT_6ParamsE)
        /*0080*/ 	.word	0x00000004


	//----- nvinfo : EIATTR_FRAME_SIZE
	.align		4
.L_32:
        /*0084*/ 	.byte	0x04, 0x11
        /*0086*/ 	.short	(.L_34 - .L_33)
	.align		4
.L_33:
        /*0088*/ 	.word	index@(_ZN7cutlass13device_kernelIN5flash11enable_sm90INS1_16FlashAttnFwdSm90INS1_25CollectiveMainloopFwdSm90ILi2EN4cute5tupleIJNS5_1CILi1EEES8_S8_EEENS6_IJNS7_ILi128EEENS7_ILi96EEENS7_ILi192EEEEEELi192ENS_10bfloat16_tEfNS_4arch4Sm90ELb0ELb1ELb1ELb0ELb1ELb0ELb0ELb1ELb1ELb1ELb0ELb0EEENS1_21CollectiveEpilogueFwdINS6_IJSA_SC_SB_EEES9_SE_SG_Li256ELb0ELb1ELb0ELb0EEENS1_30DynamicPersistentTileSchedulerILi256ELi128ELb0ELb1ELb1EEEEEEEEEvNT_6ParamsE)
        /*008c*/ 	.word	0x00000000


	//----- nvinfo : EIATTR_REGCOUNT
	.align		4
.L_34:
        /*0090*/ 	.byte	0x04, 0x2f
        /*0092*/ 	.short	(.L_36 - .L_35)
	.align		4
.L_35:
        /*0094*/ 	.word	index@(_ZN7cutlass13device_kernelIN5flash11enable_sm90INS1_16FlashAttnFwdSm90INS1_25CollectiveMainloopFwdSm90ILi2EN4cute5tupleIJNS5_1CILi1EEES8_S8_EEENS6_IJNS7_ILi128EEENS7_ILi96EEENS7_ILi192EEEEEELi192ENS_10bfloat16_tEfNS_4arch4Sm90ELb0ELb0ELb1ELb1ELb1ELb1ELb0ELb1ELb1ELb1ELb0ELb0EEENS1_21CollectiveEpilogueFwdINS6_IJSA_SC_SB_EEES9_SE_SG_Li256ELb1ELb1ELb0ELb0EEENS1_36VarlenDynamicPersistentTileSchedulerILi128ELi96ELi256ELi128ELb0ELb1ELb1ELb0ELb1ELb1EEEEEEEEEvNT_6ParamsE)
        /*0098*/ 	.word	0x00000004


	//----- nvinfo : EIATTR_FRAME_SIZE
	.align		4
.L_36:
        /*009c*/ 	.byte	0x04, 0x11
        /*009e*/ 	.short	(.L_38 - .L_37)
	.align		4
.L_37:
        /*00a0*/ 	.word	index@(_ZN7cutlass13device_kernelIN5flash11enable_sm90INS1_16FlashAttnFwdSm90INS1_25CollectiveMainloopFwdSm90ILi2EN4cute5tupleIJNS5_1CILi1EEES8_S8_EEENS6_IJNS7_ILi128EEENS7_ILi96EEENS7_ILi192EEEEEELi192ENS_10bfloat16_tEfNS_4arch4Sm90ELb0ELb0ELb1ELb1ELb1ELb1ELb0ELb1ELb1ELb1ELb0ELb0EEENS1_21CollectiveEpilogueFwdINS6_IJSA_SC_SB_EEES9_SE_SG_Li256ELb1ELb1ELb0ELb0EEENS1_36VarlenDynamicPersistentTileSchedulerILi128ELi96ELi256ELi128ELb0ELb1ELb1ELb0ELb1ELb1EEEEEEEEEvNT_6ParamsE)
        /*00a4*/ 	.word	0x00000000


	//----- nvinfo : EIATTR_REGCOUNT
	.align		4
.L_38:
        /*00a8*/ 	.byte	0x04, 0x2f
        /*00aa*/ 	.short	(.L_40 - .L_39)
	.align		4
.L_39:
        /*00ac*/ 	.word	index@(_ZN7cutlass13device_kernelIN5flash11enable_sm90INS1_16FlashAttnFwdSm90INS1_25CollectiveMainloopFwdSm90ILi2EN4cute5tupleIJNS5_1CILi1EEES8_S8_EEENS6_IJNS7_ILi128EEENS7_ILi96EEENS7_ILi192EEEEEELi192ENS_10bfloat16_tEfNS_4arch4Sm90ELb0ELb0ELb1ELb1ELb1ELb0ELb0ELb1ELb1ELb1ELb0ELb0EEENS1_21CollectiveEpilogueFwdINS6_IJSA_SC_SB_EEES9_SE_SG_Li256ELb1ELb1ELb0ELb0EEENS1_36VarlenDynamicPersistentTileSchedulerILi128ELi96ELi256ELi128ELb0ELb1ELb1ELb0ELb1ELb1EEEEEEEEEvNT_6ParamsE)
        /*00b0*/ 	.word	0x00000004


	//----- nvinfo : EIATTR_FRAME_SIZE
	.align		4
.L_40:
        /*00b4*/ 	.byte	0x04, 0x11
        /*00b6*/ 	.short	(.L_42 - .L_41)
	.align		4
.L_41:
        /*00b8*/ 	.word	index@(_ZN7cutlass13device_kernelIN5flash11enable_sm90INS1_16FlashAttnFwdSm90INS1_25CollectiveMainloopFwdSm90ILi2EN4cute5tupleIJNS5_1CILi1EEES8_S8_EEENS6_IJNS7_ILi128EEENS7_ILi96EEENS7_ILi192EEEEEELi192ENS_10bfloat16_tEfNS_4arch4Sm90ELb0ELb0ELb1ELb1ELb1ELb0ELb0ELb1ELb1ELb1ELb0ELb0EEENS1_21CollectiveEpilogueFwdINS6_IJSA_SC_SB_EEES9_SE_SG_Li256ELb1ELb1ELb0ELb0EEENS1_36VarlenDynamicPersistentTileSchedulerILi128ELi96ELi256ELi128ELb0ELb1ELb1ELb0ELb1ELb1EEEEEEEEEvNT_6ParamsE)
        /*00bc*/ 	.word	0x00000000


	//----- nvinfo : EIATTR_REGCOUNT
	.align		4
.L_42:
        /*00c0*/ 	.byte	0x04, 0x2f
        /*00c2*/ 	.short	(.L_44 - .L_43)
	.align		4
.L_43:
        /*00c4*/ 	.word	index@(_ZN7cutlass13device_kernelIN5flash11enable_sm90INS1_16FlashAttnFwdSm90INS1_25CollectiveMainloopFwdSm90ILi2EN4cute5tupleIJNS5_1CILi1EEES8_S8_EEENS6_IJNS7_ILi128EEENS7_ILi96EEENS7_ILi192EEEEEELi192ENS_10bfloat16_tEfNS_4arch4Sm90ELb0ELb0ELb1ELb0ELb1ELb0ELb0ELb1ELb1ELb1ELb0ELb0EEENS1_21CollectiveEpilogueFwdINS6_IJSA_SC_SB_EEES9_SE_SG_Li256ELb0ELb1ELb0ELb0EEENS1_29StaticPersistentTileSchedulerILb0EEEEEEEEEvNT_6ParamsE)
        /*00c8*/ 	.word	0x00000004


	//----- nvinfo : EIATTR_FRAME_SIZE
	.align		4
.L_44:
        /*00cc*/ 	.byte	0x04, 0x11
        /*00ce*/ 	.short	(.L_46 - .L_45)
	.align		4
.L_45:
        /*00d0*/ 	.word	index@(_ZN7cutlass13device_kernelIN5flash11enable_sm90INS1_16FlashAttnFwdSm90INS1_25CollectiveMainloopFwdSm90ILi2EN4cute5tupleIJNS5_1CILi1EEES8_S8_EEENS6_IJNS7_ILi128EEENS7_ILi96EEENS7_ILi192EEEEEELi192ENS_10bfloat16_tEfNS_4arch4Sm90ELb0ELb0ELb1ELb0ELb1ELb0ELb0ELb1ELb1ELb1ELb0ELb0EEENS1_21CollectiveEpilogueFwdINS6_IJSA_SC_SB_EEES9_SE_SG_Li256ELb0ELb1ELb0ELb0EEENS1_29StaticPersistentTileSchedulerILb0EEEEEEEEEvNT_6ParamsE)
        /*00d4*/ 	.word	0x00000000


	//----- nvinfo : EIATTR_MIN_STACK_SIZE
	.align		4
.L_46:
        /*00d8*/ 	.byte	0x04, 0x12
        /*00da*/ 	.short	(.L_48 - .L_47)
	.align		4
.L_47:
        /*00dc*/ 	.word	index@(_ZN7cutlass13device_kernelIN5flash11enable_sm90INS1_16FlashAttnFwdSm90INS1_25CollectiveMainloopFwdSm90ILi2EN4cute5tupleIJNS5_1CILi1EEES8_S8_EEENS6_IJNS7_ILi128EEENS7_ILi96EEENS7_ILi192EEEEEELi192ENS_10bfloat16_tEfNS_4arch4Sm90ELb0ELb0ELb1ELb0ELb1ELb0ELb0ELb1ELb1ELb1ELb0ELb0EEENS1_21CollectiveEpilogueFwdINS6_IJSA_SC_SB_EEES9_SE_SG_Li256ELb0ELb1ELb0ELb0EEENS1_29StaticPersistentTileSchedulerILb0EEEEEEEEEvNT_6ParamsE)
        /*00e0*/ 	.word	0x00000000


	//----- nvinfo : EIATTR_MIN_STACK_SIZE
	.align		4
.L_48:
        /*00e4*/ 	.byte	0x04, 0x12
        /*00e6*/ 	.short	(.L_50 - .L_49)
	.align		4
.L_49:
        /*00e8*/ 	.word	index@(_ZN7cutlass13device_kernelIN5flash11enable_sm90INS1_16FlashAttnFwdSm90INS1_25CollectiveMainloopFwdSm90ILi2EN4cute5tupleIJNS5_1CILi1EEES8_S8_EEENS6_IJNS7_ILi128EEENS7_ILi96EEENS7_ILi192EEEEEELi192ENS_10bfloat16_tEfNS_4arch4Sm90ELb0ELb0ELb1ELb1ELb1ELb0ELb0ELb1ELb1ELb1ELb0ELb0EEENS1_21CollectiveEpilogueFwdINS6_IJSA_SC_SB_EEES9_SE_SG_Li256ELb1ELb1ELb0ELb0EEENS1_36VarlenDynamicPersistentTileSchedulerILi128ELi96ELi256ELi128ELb0ELb1ELb1ELb0ELb1ELb1EEEEEEEEEvNT_6ParamsE)
        /*00ec*/ 	.word	0x00000000


	//----- nvinfo : EIATTR_MIN_STACK_SIZE
	.align		4
.L_50:
        /*00f0*/ 	.byte	0x04, 0x12
        /*00f2*/ 	.short	(.L_52 - .L_51)
	.align		4
.L_51:
        /*00f4*/ 	.word	index@(_ZN7cutlass13device_kernelIN5flash11enable_sm90INS1_16FlashAttnFwdSm90INS1_25CollectiveMainloopFwdSm90ILi2EN4cute5tupleIJNS5_1CILi1EEES8_S8_EEENS6_IJNS7_ILi128EEENS7_ILi96EEENS7_ILi192EEEEEELi192ENS_10bfloat16_tEfNS_4arch4Sm90ELb0ELb0ELb1ELb1ELb1ELb1ELb0ELb1ELb1ELb1ELb0ELb0EEENS1_21CollectiveEpilogueFwdINS6_IJSA_SC_SB_EEES9_SE_SG_Li256ELb1ELb1ELb0ELb0EEENS1_36VarlenDynamicPersistentTileSchedulerILi128ELi96ELi256ELi128ELb0ELb1ELb1ELb0ELb1ELb1EEEEEEEEEvNT_6ParamsE)
        /*00f8*/ 	.word	0x00000000


	//----- nvinfo : EIATTR_MIN_STACK_SIZE
	.align		4
.L_52:
        /*00fc*/ 	.byte	0x04, 0x12
        /*00fe*/ 	.short	(.L_54 - .L_53)
	.align		4
.L_53:
        /*0100*/ 	.word	index@(_ZN7cutlass13device_kernelIN5flash11enable_sm90INS1_16FlashAttnFwdSm90INS1_25CollectiveMainloopFwdSm90ILi2EN4cute5tupleIJNS5_1CILi1EEES8_S8_EEENS6_IJNS7_ILi128EEENS7_ILi96EEENS7_ILi192EEEEEELi192ENS_10bfloat16_tEfNS_4arch4Sm90ELb0ELb1ELb1ELb0ELb1ELb0ELb0ELb1ELb1ELb1ELb0ELb0EEENS1_21CollectiveEpilogueFwdINS6_IJSA_SC_SB_EEES9_SE_SG_Li256ELb0ELb1ELb0ELb0EEENS1_30DynamicPersistentTileSchedulerILi256ELi128ELb0ELb1ELb1EEEEEEEEEvNT_6ParamsE)
        /*0104*/ 	.word	0x00000000


	//----- nvinfo : EIATTR_MIN_STACK_SIZE
	.align		4
.L_54:
        /*0108*/ 	.byte	0x04, 0x12
        /*010a*/ 	.short	(.L_56 - .L_55)
	.align		4
.L_55:
        /*010c*/ 	.word	index@(_ZN7cutlass13device_kernelIN5flash11enable_sm90INS1_16FlashAttnFwdSm90INS1_25CollectiveMainloopFwdSm90ILi2EN4cute5tupleIJNS5_1CILi1EEES8_S8_EEENS6_IJNS7_ILi128EEENS7_ILi96EEENS7_ILi192EEEEEELi192ENS_10bfloat16_tEfNS_4arch4Sm90ELb0ELb1ELb1ELb1ELb1ELb0ELb0ELb1ELb1ELb1ELb0ELb0EEENS1_21CollectiveEpilogueFwdINS6_IJSA_SC_SB_EEES9_SE_SG_Li256ELb1ELb1ELb0ELb0EEENS1_36VarlenDynamicPersistentTileSchedulerILi128ELi96ELi256ELi128ELb0ELb1ELb1ELb1ELb0ELb1EEEEEEEEEvNT_6ParamsE)
        /*0110*/ 	.word	0x00000000


	//----- nvinfo : EIATTR_MIN_STACK_SIZE
	.align		4
.L_56:
        /*0114*/ 	.byte	0x04, 0x12
        /*0116*/ 	.short	(.L_58 - .L_57)
	.align		4
.L_57:
        /*0118*/ 	.word	index@(_ZN7cutlass13device_kernelIN5flash11enable_sm90INS1_16FlashAttnFwdSm90INS1_25CollectiveMainloopFwdSm90ILi2EN4cute5tupleIJNS5_1CILi1EEES8_S8_EEENS6_IJNS7_ILi128EEENS7_ILi96EEENS7_ILi192EEEEEELi192ENS_10bfloat16_tEfNS_4arch4Sm90ELb0ELb1ELb1ELb1ELb1ELb1ELb0ELb1ELb1ELb1ELb0ELb0EEENS1_21CollectiveEpilogueFwdINS6_IJSA_SC_SB_EEES9_SE_SG_Li256ELb1ELb1ELb0ELb0EEENS1_36VarlenDynamicPersistentTileSchedulerILi128ELi96ELi256ELi128ELb0ELb1ELb1ELb1ELb0ELb1EEEEEEEEEvNT_6ParamsE)
        /*011c*/ 	.word	0x00000000


	//----- nvinfo : EIATTR_MIN_STACK_SIZE
	.align		4
.L_58:
        /*0120*/ 	.byte	0x04, 0x12
        /*0122*/ 	.short	(.L_60 - .L_59)
	.align		4
.L_59:
        /*0124*/ 	.word	index@(_ZN7cutlass13device_kernelIN5flash11enable_sm90INS1_16FlashAttnFwdSm90INS1_25CollectiveMainloopFwdSm90ILi2EN4cute5tupleIJNS5_1CILi1EEES8_S8_EEENS6_IJNS7_ILi128EEENS7_ILi96EEENS7_ILi192EEEEEELi192ENS_10bfloat16_tEfNS_4arch4Sm90ELb1ELb0ELb1ELb0ELb1ELb0ELb0ELb1ELb1ELb1ELb0ELb0EEENS1_21CollectiveEpilogueFwdINS6_IJSA_SC_SB_EEES9_SE_SG_Li256ELb0ELb1ELb0ELb0EEENS1_30DynamicPersistentTileSchedulerILi256ELi128ELb0ELb1ELb1EEEEEEEEEvNT_6ParamsE)
        /*0128*/ 	.word	0x00000000


	//----- nvinfo : EIATTR_MIN_STACK_SIZE
	.align		4
.L_60:
        /*012c*/ 	.byte	0x04, 0x12
        /*012e*/ 	.short	(.L_62 - .L_61)
	.align		4
.L_61:
        /*0130*/ 	.word	index@(_ZN7cutlass13device_kernelIN5flash11enable_sm90INS1_16FlashAttnFwdSm90INS1_25CollectiveMainloopFwdSm90ILi2EN4cute5tupleIJNS5_1CILi1EEES8_S8_EEENS6_IJNS7_ILi128EEENS7_ILi96EEENS7_ILi192EEEEEELi192ENS_10bfloat16_tEfNS_4arch4Sm90ELb1ELb0ELb1ELb1ELb1ELb0ELb0ELb1ELb1ELb1ELb0ELb0EEENS1_21CollectiveEpilogueFwdINS6_IJSA_SC_SB_EEES9_SE_SG_Li256ELb1ELb1ELb0ELb0EEENS1_36VarlenDynamicPersistentTileSchedulerILi128ELi96ELi256ELi128ELb0ELb1ELb1ELb1ELb1ELb1EEEEEEEEEvNT_6ParamsE)
        /*0134*/ 	.word	0x00000000


	//----- nvinfo : EIATTR_MIN_STACK_SIZE
	.align		4
.L_62:
        /*0138*/ 	.byte	0x04, 0x12
        /*013a*/ 	.short	(.L_64 - .L_63)
	.align		4
.L_63:
        /*013c*/ 	.word	index@(_ZN7cutlass13device_kernelIN5flash11enable_sm90INS1_16FlashAttnFwdSm90INS1_25CollectiveMainloopFwdSm90ILi2EN4cute5tupleIJNS5_1CILi1EEES8_S8_EEENS6_IJNS7_ILi128EEENS7_ILi96EEENS7_ILi192EEEEEELi192ENS_10bfloat16_tEfNS_4arch4Sm90ELb1ELb0ELb1ELb1ELb1ELb1ELb0ELb1ELb1ELb1ELb0ELb0EEENS1_21CollectiveEpilogueFwdINS6_IJSA_SC_SB_EEES9_SE_SG_Li256ELb1ELb1ELb0ELb0EEENS1_36VarlenDynamicPersistentTileSchedulerILi128ELi96ELi256ELi128ELb0ELb1ELb1ELb1ELb1ELb1EEEEEEEEEvNT_6ParamsE)
        /*0140*/ 	.word	0x00000000
.L_64:


//--------------------- .nv.compat                --------------------------
	.section	.nv.compat,"",@"SHT_CUDA_COMPAT_INFO"
	.align	4
        /*0000*/ 	.byte	0x02, 0x09, 0x01, 0x00, 0x02, 0x02, 0x01, 0x00, 0x02, 0x05, 0x05, 0x00, 0x03, 0x07, 0x01, 0x01
        /*0010*/ 	.byte	0x02, 0x03, 0x00, 0x00, 0x02, 0x06, 0x01, 0x00, 0x04, 0x0b, 0x08, 0x00, 0x00, 0x00, 0x00, 0x00
        /*0020*/ 	.byte	0x00, 0x00, 0x00, 0x00


//--------------------- .nv.info._ZN7cutlass13device_kernelIN5flash11enable_sm90INS1_16FlashAttnFwdSm90INS1_25CollectiveMainloopFwdSm90ILi2EN4cute5tupleIJNS5_1CILi1EEES8_S8_EEENS6_IJNS7_ILi128EEENS7_ILi96EEENS7_ILi192EEEEEELi192ENS_10bfloat16_tEfNS_4arch4Sm90ELb0ELb0ELb1ELb0ELb1ELb0ELb0ELb1ELb1ELb1ELb0ELb0EEENS1_21CollectiveEpilogueFwdINS6_IJSA_SC_SB_EEES9_SE_SG_Li256ELb0ELb1ELb0ELb0EEENS1_29StaticPersistentTileSchedulerILb0EEEEEEEEEvNT_6ParamsE --------------------------
	.section	.nv.info._ZN7cutlass13device_kernelIN5flash11enable_sm90INS1_16FlashAttnFwdSm90INS1_25CollectiveMainloopFwdSm90ILi2EN4cute5tupleIJNS5_1CILi1EEES8_S8_EEENS6_IJNS7_ILi128EEENS7_ILi96EEENS7_ILi192EEEEEELi192ENS_10bfloat16_tEfNS_4arch4Sm90ELb0ELb0ELb1ELb0ELb1ELb0ELb0ELb1ELb1ELb1ELb0ELb0EEENS1_21CollectiveEpilogueFwdINS6_IJSA_SC_SB_EEES9_SE_SG_Li256ELb0ELb1ELb0ELb0EEENS1_29StaticPersistentTileSchedulerILb0EEEEEEEEEvNT_6ParamsE,"",@"SHT_CUDA_INFO"
	.sectionflags	@""
	.align	4


	//----- nvinfo : EIATTR_CUDA_API_VERSION
	.align		4
        /*0000*/ 	.byte	0x04, 0x37
        /*0002*/ 	.short	(.L_66 - .L_65)
.L_65:
        /*0004*/ 	.word	0x00000082


	//----- nvinfo : EIATTR_KPARAM_INFO
	.align		4
.L_66:
        /*0008*/ 	.byte	0x04, 0x17
        /*000a*/ 	.short	(.L_68 - .L_67)
.L_67:
        /*000c*/ 	.word	0x00000000
        /*0010*/ 	.short	0x0000
        /*0012*/ 	.short	0x0000
        /*0014*/ 	.byte	0x00, 0xf0, 0x01, 0x28


	//----- nvinfo : EIATTR_SPARSE_MMA_MASK
	.align		4
.L_68:
        /*0018*/ 	.byte	0x03, 0x50
        /*001a*/ 	.short	0x0000


	//----- nvinfo : EIATTR_MAXREG_COUNT
	.align		4
        /*001c*/ 	.byte	0x03, 0x1b
        /*001e*/ 	.short	0x00a8


	//----- nvinfo : EIATTR_MERCURY_ISA_VERSION
	.align		4
        /*0020*/ 	.byte	0x03, 0x5f
        /*0022*/ 	.short	0x0101


	//----- nvinfo : EIATTR_VRC_CTA_INIT_COUNT
	.align		4
        /*0024*/ 	.byte	0x02, 0x4a
	.zero		1
	.zero		1


	//----- nvinfo : EIATTR_EXIT_INSTR_OFFSETS
	.align		4
        /*0028*/ 	.byte	0x04, 0x1c
        /*002a*/ 	.short	(.L_70 - .L_69)


	//   ....[0]....
.L_69:
        /*002c*/ 	.word	0x00000010


	//----- nvinfo : EIATTR_MAX_THREADS
	.align		4
.L_70:
        /*0030*/ 	.byte	0x04, 0x05
        /*0032*/ 	.short	(.L_72 - .L_71)
.L_71:
        /*0034*/ 	.word	0x00000180
        /*0038*/ 	.word	0x00000001
        /*003c*/ 	.word	0x00000001


	//----- nvinfo : EIATTR_CBANK_PARAM_SIZE
	.align		4
.L_72:
        /*0040*/ 	.byte	0x03, 0x19
        /*0042*/ 	.short	0x0a00


	//----- nvinfo : EIATTR_PARAM_CBANK
	.align		4
        /*0044*/ 	.byte	0x04, 0x0a
        /*0046*/ 	.short	(.L_74 - .L_73)
	.align		4
.L_73:
        /*0048*/ 	.word	index@(.nv.constant0._ZN7cutlass13device_kernelIN5flash11enable_sm90INS1_16FlashAttnFwdSm90INS1_25CollectiveMainloopFwdSm90ILi2EN4cute5tupleIJNS5_1CILi1EEES8_S8_EEENS6_IJNS7_ILi128EEENS7_ILi96EEENS7_ILi192EEEEEELi192ENS_10bfloat16_tEfNS_4arch4Sm90ELb0ELb0ELb1ELb0ELb1ELb0ELb0ELb1ELb1ELb1ELb0ELb0EEENS1_21CollectiveEpilogueFwdINS6_IJSA_SC_SB_EEES9_SE_SG_Li256ELb0ELb1ELb0ELb0EEENS1_29StaticPersistentTileSchedulerILb0EEEEEEEEEvNT_6ParamsE)
        /*004c*/ 	.short	0x0380
        /*004e*/ 	.short	0x0a00


	//----- nvinfo : EIATTR_SW_WAR
	.align		4
.L_74:
        /*0050*/ 	.byte	0x04, 0x36
        /*0052*/ 	.short	(.L_76 - .L_75)
.L_75:
        /*0054*/ 	.word	0x00000008
.L_76:


//--------------------- .nv.info._ZN7cutlass13device_kernelIN5flash11enable_sm90INS1_16FlashAttnFwdSm90INS1_25CollectiveMainloopFwdSm90ILi2EN4cute5tupleIJNS5_1CILi1EEES8_S8_EEENS6_IJNS7_ILi128EEENS7_ILi96EEENS7_ILi192EEEEEELi192ENS_10bfloat16_tEfNS_4arch4Sm90ELb0ELb0ELb1ELb1ELb1ELb0ELb0ELb1ELb1ELb1ELb0ELb0EEENS1_21CollectiveEpilogueFwdINS6_IJSA_SC_SB_EEES9_SE_SG_Li256ELb1ELb1ELb0ELb0EEENS1_36VarlenDynamicPersistentTileSchedulerILi128ELi96ELi256ELi128ELb0ELb1ELb1ELb0ELb1ELb1EEEEEEEEEvNT_6ParamsE --------------------------
	.section	.nv.info._ZN7cutlass13device_kernelIN5flash11enable_sm90INS1_16FlashAttnFwdSm90INS1_25CollectiveMainloopFwdSm90ILi2EN4cute5tupleIJNS5_1CILi1EEES8_S8_EEENS6_IJNS7_ILi128EEENS7_ILi96EEENS7_ILi192EEEEEELi192ENS_10bfloat16_tEfNS_4arch4Sm90ELb0ELb0ELb1ELb1ELb1ELb0ELb0ELb1ELb1ELb1ELb0ELb0EEENS1_21CollectiveEpilogueFwdINS6_IJSA_SC_SB_EEES9_SE_SG_Li256ELb1ELb1ELb0ELb0EEENS1_36VarlenDynamicPersistentTileSchedulerILi128ELi96ELi256ELi128ELb0ELb1ELb1ELb0ELb1ELb1EEEEEEEEEvNT_6ParamsE,"",@"SHT_CUDA_INFO"
	.sectionflags	@""
	.align	4


	//----- nvinfo : EIATTR_CUDA_API_VERSION
	.align		4
        /*0000*/ 	.byte	0x04, 0x37
        /*0002*/ 	.short	(.L_78 - .L_77)
.L_77:
        /*0004*/ 	.word	0x00000082


	//----- nvinfo : EIATTR_KPARAM_INFO
	.align		4
.L_78:
        /*0008*/ 	.byte	0x04, 0x17
        /*000a*/ 	.short	(.L_80 - .L_79)
.L_79:
        /*000c*/ 	.word	0x00000000
        /*0010*/ 	.short	0x0000
        /*0012*/ 	.short	0x0000
        /*0014*/ 	.byte	0x00, 0xf0, 0x01, 0x2a


	//----- nvinfo : EIATTR_SPARSE_MMA_MASK
	.align		4
.L_80:
        /*0018*/ 	.byte	0x03, 0x50
        /*001a*/ 	.short	0x0000


	//----- nvinfo : EIATTR_MAXREG_COUNT
	.align		4
        /*001c*/ 	.byte	0x03, 0x1b
        /*001e*/ 	.short	0x00a8


	//----- nvinfo : EIATTR_MERCURY_ISA_VERSION
	.align		4
        /*0020*/ 	.byte	0x03, 0x5f
        /*0022*/ 	.short	0x0101


	//----- nvinfo : EIATTR_VRC_CTA_INIT_COUNT
	.align		4
        /*0024*/ 	.byte	0x02, 0x4a
	.zero		1
	.zero		1


	//----- nvinfo : EIATTR_EXIT_INSTR_OFFSETS
	.align		4
        /*0028*/ 	.byte	0x04, 0x1c
        /*002a*/ 	.short	(.L_82 - .L_81)


	//   ....[0]....
.L_81:
        /*002c*/ 	.word	0x00000010


	//----- nvinfo : EIATTR_MAX_THREADS
	.align		4
.L_82:
        /*0030*/ 	.byte	0x04, 0x05
        /*0032*/ 	.short	(.L_84 - .L_83)
.L_83:
        /*0034*/ 	.word	0x00000180
        /*0038*/ 	.word	0x00000001
        /*003c*/ 	.word	0x00000001


	//----- nvinfo : EIATTR_CBANK_PARAM_SIZE
	.align		4
.L_84:
        /*0040*/ 	.byte	0x03, 0x19
        /*0042*/ 	.short	0x0a80


	//----- nvinfo : EIATTR_PARAM_CBANK
	.align		4
        /*0044*/ 	.byte	0x04, 0x0a
        /*0046*/ 	.short	(.L_86 - .L_85)
	.align		4
.L_85:
        /*0048*/ 	.word	index@(.nv.constant0._ZN7cutlass13device_kernelIN5flash11enable_sm90INS1_16FlashAttnFwdSm90INS1_25CollectiveMainloopFwdSm90ILi2EN4cute5tupleIJNS5_1CILi1EEES8_S8_EEENS6_IJNS7_ILi128EEENS7_ILi96EEENS7_ILi192EEEEEELi192ENS_10bfloat16_tEfNS_4arch4Sm90ELb0ELb0ELb1ELb1ELb1ELb0ELb0ELb1ELb1ELb1ELb0ELb0EEENS1_21CollectiveEpilogueFwdINS6_IJSA_SC_SB_EEES9_SE_SG_Li256ELb1ELb1ELb0ELb0EEENS1_36VarlenDynamicPersistentTileSchedulerILi128ELi96ELi256ELi128ELb0ELb1ELb1ELb0ELb1ELb1EEEEEEEEEvNT_6ParamsE)
        /*004c*/ 	.short	0x0380
        /*004e*/ 	.short	0x0a80


	//----- nvinfo : EIATTR_SW_WAR
	.align		4
.L_86:
        /*0050*/ 	.byte	0x04, 0x36
        /*0052*/ 	.short	(.L_88 - .L_87)
.L_87:
        /*0054*/ 	.word	0x00000008
.L_88:


//--------------------- .nv.info._ZN7cutlass13device_kernelIN5flash11enable_sm90INS1_16FlashAttnFwdSm90INS1_25CollectiveMainloopFwdSm90ILi2EN4cute5tupleIJNS5_1CILi1EEES8_S8_EEENS6_IJNS7_ILi128EEENS7_ILi96EEENS7_ILi192EEEEEELi192ENS_10bfloat16_tEfNS_4arch4Sm90ELb0ELb0ELb1ELb1ELb1ELb1ELb0ELb1ELb1ELb1ELb0ELb0EEENS1_21CollectiveEpilogueFwdINS6_IJSA_SC_SB_EEES9_SE_SG_Li256ELb1ELb1ELb0ELb0EEENS1_36VarlenDynamicPersistentTileSchedulerILi128ELi96ELi256ELi128ELb0ELb1ELb1ELb0ELb1ELb1EEEEEEEEEvNT_6ParamsE --------------------------
	.section	.nv.info._ZN7cutlass13device_kernelIN5flash11enable_sm90INS1_16FlashAttnFwdSm90INS1_25CollectiveMainloopFwdSm90ILi2EN4cute5tupleIJNS5_1CILi1EEES8_S8_EEENS6_IJNS7_ILi128EEENS7_ILi96EEENS7_ILi192EEEEEELi192ENS_10bfloat16_tEfNS_4arch4Sm90ELb0ELb0ELb1ELb1ELb1ELb1ELb0ELb1ELb1ELb1ELb0ELb0EEENS1_21CollectiveEpilogueFwdINS6_IJSA_SC_SB_EEES9_SE_SG_Li256ELb1ELb1ELb0ELb0EEENS1_36VarlenDynamicPersistentTileSchedulerILi128ELi96ELi256ELi128ELb0ELb1ELb1ELb0ELb1ELb1EEEEEEEEEvNT_6ParamsE,"",@"SHT_CUDA_INFO"
	.sectionflags	@""
	.align	4


	//----- nvinfo : EIATTR_CUDA_API_VERSION
	.align		4
        /*0000*/ 	.byte	0x04, 0x37
        /*0002*/ 	.short	(.L_90 - .L_89)
.L_89:
        /*0004*/ 	.word	0x00000082


	//----- nvinfo : EIATTR_KPARAM_INFO
	.align		4
.L_90:
        /*0008*/ 	.byte	0x04, 0x17
        /*000a*/ 	.short	(.L_92 - .L_91)
.L_91:
        /*000c*/ 	.word	0x00000000
        /*0010*/ 	.short	0x0000
        /*0012*/ 	.short	0x0000
        /*0014*/ 	.byte	0x00, 0xf0, 0x01, 0x2a


	//----- nvinfo : EIATTR_SPARSE_MMA_MASK
	.align		4
.L_92:
        /*0018*/ 	.byte	0x03, 0x50
        /*001a*/ 	.short	0x0000


	//----- nvinfo : EIATTR_MAXREG_COUNT
	.align		4
        /*001c*/ 	.byte	0x03, 0x1b
        /*001e*/ 	.short	0x00a8


	//----- nvinfo : EIATTR_MERCURY_ISA_VERSION
	.align		4
        /*0020*/ 	.byte	0x03, 0x5f
        /*0022*/ 	.short	0x0101


	//----- nvinfo : EIATTR_VRC_CTA_INIT_COUNT
	.align		4
        /*0024*/ 	.byte	0x02, 0x4a
	.zero		1
	.zero		1


	//----- nvinfo : EIATTR_EXIT_INSTR_OFFSETS
	.align		4
        /*0028*/ 	.byte	0x04, 0x1c
        /*002a*/ 	.short	(.L_94 - .L_93)


	//   ....[0]....
.L_93:
        /*002c*/ 	.word	0x00000010


	//----- nvinfo : EIATTR_MAX_THREADS
	.align		4
.L_94:
        /*0030*/ 	.byte	0x04, 0x05
        /*0032*/ 	.short	(.L_96 - .L_95)
.L_95:
        /*0034*/ 	.word	0x00000180
        /*0038*/ 	.word	0x00000001
        /*003c*/ 	.word	0x00000001


	//----- nvinfo : EIATTR_CBANK_PARAM_SIZE
	.align		4
.L_96:
        /*0040*/ 	.byte	0x03, 0x19
        /*0042*/ 	.short	0x0a80


	//----- nvinfo : EIATTR_PARAM_CBANK
	.align		4
        /*0044*/ 	.byte	0x04, 0x0a
        /*0046*/ 	.short	(.L_98 - .L_97)
	.align		4
.L_97:
        /*0048*/ 	.word	index@(.nv.constant0._ZN7cutlass13device_kernelIN5flash11enable_sm90INS1_16FlashAttnFwdSm90INS1_25CollectiveMainloopFwdSm90ILi2EN4cute5tupleIJNS5_1CILi1EEES8_S8_EEENS6_IJNS7_ILi128EEENS7_ILi96EEENS7_ILi192EEEEEELi192ENS_10bfloat16_tEfNS_4arch4Sm90ELb0ELb0ELb1ELb1ELb1ELb1ELb0ELb1ELb1ELb1ELb0ELb0EEENS1_21CollectiveEpilogueFwdINS6_IJSA_SC_SB_EEES9_SE_SG_Li256ELb1ELb1ELb0ELb0EEENS1_36VarlenDynamicPersistentTileSchedulerILi128ELi96ELi256ELi128ELb0ELb1ELb1ELb0ELb1ELb1EEEEEEEEEvNT_6ParamsE)
        /*004c*/ 	.short	0x0380
        /*004e*/ 	.short	0x0a80


	//----- nvinfo : EIATTR_SW_WAR
	.align		4
.L_98:
        /*0050*/ 	.byte	0x04, 0x36
        /*0052*/ 	.short	(.L_100 - .L_99)
.L_99:
        /*0054*/ 	.word	0x00000008
.L_100:


//--------------------- .nv.info._ZN7cutlass13device_kernelIN5flash11enable_sm90INS1_16FlashAttnFwdSm90INS1_25CollectiveMainloopFwdSm90ILi2EN4cute5tupleIJNS5_1CILi1EEES8_S8_EEENS6_IJNS7_ILi128EEENS7_ILi96EEENS7_ILi192EEEEEELi192ENS_10bfloat16_tEfNS_4arch4Sm90ELb0ELb1ELb1ELb0ELb1ELb0ELb0ELb1ELb1ELb1ELb0ELb0EEENS1_21CollectiveEpilogueFwdINS6_IJSA_SC_SB_EEES9_SE_SG_Li256ELb0ELb1ELb0ELb0EEENS1_30DynamicPersistentTileSchedulerILi256ELi128ELb0ELb1ELb1EEEEEEEEEvNT_6ParamsE --------------------------
	.section	.nv.info._ZN7cutlass13device_kernelIN5flash11enable_sm90INS1_16FlashAttnFwdSm90INS1_25CollectiveMainloopFwdSm90ILi2EN4cute5tupleIJNS5_1CILi1EEES8_S8_EEENS6_IJNS7_ILi128EEENS7_ILi96EEENS7_ILi192EEEEEELi192ENS_10bfloat16_tEfNS_4arch4Sm90ELb0ELb1ELb1ELb0ELb1ELb0ELb0ELb1ELb1ELb1ELb0ELb0EEENS1_21CollectiveEpilogueFwdINS6_IJSA_SC_SB_EEES9_SE_SG_Li256ELb0ELb1ELb0ELb0EEENS1_30DynamicPersistentTileSchedulerILi256ELi128ELb0ELb1ELb1EEEEEEEEEvNT_6ParamsE,"",@"SHT_CUDA_INFO"
	.sectionflags	@""
	.align	4


	//----- nvinfo : EIATTR_CUDA_API_VERSION
	.align		4
        /*0000*/ 	.byte	0x04, 0x37
        /*0002*/ 	.short	(.L_102 - .L_101)
.L_101:
        /*0004*/ 	.word	0x00000082


	//----- nvinfo : EIATTR_KPARAM_INFO
	.align		4
.L_102:
        /*0008*/ 	.byte	0x04, 0x17
        /*000a*/ 	.short	(.L_104 - .L_103)
.L_103:
        /*000c*/ 	.word	0x00000000
        /*0010*/ 	.short	0x0000
        /*0012*/ 	.short	0x0000
        /*0014*/ 	.byte	0x00, 0xf0, 0x01, 0x2a


	//----- nvinfo : EIATTR_SPARSE_MMA_MASK
	.align		4
.L_104:
        /*0018*/ 	.byte	0x03, 0x50
        /*001a*/ 	.short	0x0000


	//----- nvinfo : EIATTR_MAXREG_COUNT
	.align		4
        /*001c*/ 	.byte	0x03, 0x1b
        /*001e*/ 	.short	0x00a8


	//----- nvinfo : EIATTR_MERCURY_ISA_VERSION
	.align		4
        /*0020*/ 	.byte	0x03, 0x5f
        /*0022*/ 	.short	0x0101


	//----- nvinfo : EIATTR_VRC_CTA_INIT_COUNT
	.align		4
        /*0024*/ 	.byte	0x02, 0x4a
	.zero		1
	.zero		1


	//----- nvinfo : EIATTR_EXIT_INSTR_OFFSETS
	.align		4
        /*0028*/ 	.byte	0x04, 0x1c
        /*002a*/ 	.short	(.L_106 - .L_105)


	//   ....[0]....
.L_105:
        /*002c*/ 	.word	0x00000010


	//----- nvinfo : EIATTR_MAX_THREADS
	.align		4
.L_106:
        /*0030*/ 	.byte	0x04, 0x05
        /*0032*/ 	.short	(.L_108 - .L_107)
.L_107:
        /*0034*/ 	.word	0x00000180
        /*0038*/ 	.word	0x00000001
        /*003c*/ 	.word	0x00000001


	//----- nvinfo : EIATTR_CBANK_PARAM_SIZE
	.align		4
.L_108:
        /*0040*/ 	.byte	0x03, 0x19
        /*0042*/ 	.short	0x0a80


	//----- nvinfo : EIATTR_PARAM_CBANK
	.align		4
        /*0044*/ 	.byte	0x04, 0x0a
        /*0046*/ 	.short	(.L_110 - .L_109)
	.align		4
.L_109:
        /*0048*/ 	.word	index@(.nv.constant0._ZN7cutlass13device_kernelIN5flash11enable_sm90INS1_16FlashAttnFwdSm90INS1_25CollectiveMainloopFwdSm90ILi2EN4cute5tupleIJNS5_1CILi1EEES8_S8_EEENS6_IJNS7_ILi128EEENS7_ILi96EEENS7_ILi192EEEEEELi192ENS_10bfloat16_tEfNS_4arch4Sm90ELb0ELb1ELb1ELb0ELb1ELb0ELb0ELb1ELb1ELb1ELb0ELb0EEENS1_21CollectiveEpilogueFwdINS6_IJSA_SC_SB_EEES9_SE_SG_Li256ELb0ELb1ELb0ELb0EEENS1_30DynamicPersistentTileSchedulerILi256ELi128ELb0ELb1ELb1EEEEEEEEEvNT_6ParamsE)
        /*004c*/ 	.short	0x0380
        /*004e*/ 	.short	0x0a80


	//----- nvinfo : EIATTR_SW_WAR
	.align		4
.L_110:
        /*0050*/ 	.byte	0x04, 0x36
        /*0052*/ 	.short	(.L_112 - .L_111)
.L_111:
        /*0054*/ 	.word	0x00000008
.L_112:


//--------------------- .nv.info._ZN7cutlass13device_kernelIN5flash11enable_sm90INS1_16FlashAttnFwdSm90INS1_25CollectiveMainloopFwdSm90ILi2EN4cute5tupleIJNS5_1CILi1EEES8_S8_EEENS6_IJNS7_ILi128EEENS7_ILi96EEENS7_ILi192EEEEEELi192ENS_10bfloat16_tEfNS_4arch4Sm90ELb0ELb1ELb1ELb1ELb1ELb0ELb0ELb1ELb1ELb1ELb0ELb0EEENS1_21CollectiveEpilogueFwdINS6_IJSA_SC_SB_EEES9_SE_SG_Li256ELb1ELb1ELb0ELb0EEENS1_36VarlenDynamicPersistentTileSchedulerILi128ELi96ELi256ELi128ELb0ELb1ELb1ELb1ELb0ELb1EEEEEEEEEvNT_6ParamsE --------------------------
	.section	.nv.info._ZN7cutlass13device_kernelIN5flash11enable_sm90INS1_16FlashAttnFwdSm90INS1_25CollectiveMainloopFwdSm90ILi2EN4cute5tupleIJNS5_1CILi1EEES8_S8_EEENS6_IJNS7_ILi128EEENS7_ILi96EEENS7_ILi192EEEEEELi192ENS_10bfloat16_tEfNS_4arch4Sm90ELb0ELb1ELb1ELb1ELb1ELb0ELb0ELb1ELb1ELb1ELb0ELb0EEENS1_21CollectiveEpilogueFwdINS6_IJSA_SC_SB_EEES9_SE_SG_Li256ELb1ELb1ELb0ELb0EEENS1_36VarlenDynamicPersistentTileSchedulerILi128ELi96ELi256ELi128ELb0ELb1ELb1ELb1ELb0ELb1EEEEEEEEEvNT_6ParamsE,"",@"SHT_CUDA_INFO"
	.sectionflags	@""
	.align	4


	//----- nvinfo : EIATTR_CUDA_API_VERSION
	.align		4
        /*0000*/ 	.byte	0x04, 0x37
        /*0002*/ 	.short	(.L_114 - .L_113)
.L_113:
        /*0004*/ 	.word	0x00000082


	//----- nvinfo : EIATTR_KPARAM_INFO
	.align		4
.L_114:
        /*0008*/ 	.byte	0x04, 0x17
        /*000a*/ 	.short	(.L_116 - .L_115)
.L_115:
        /*000c*/ 	.word	0x00000000
        /*0010*/ 	.short	0x0000
        /*0012*/ 	.short	0x0000
        /*0014*/ 	.byte	0x00, 0xf0, 0x01, 0x2a


	//----- nvinfo : EIATTR_SPARSE_MMA_MASK
	.align		4
.L_116:
        /*0018*/ 	.byte	0x03, 0x50
        /*001a*/ 	.short	0x0000


	//----- nvinfo : EIATTR_MAXREG_COUNT
	.align		4
        /*001c*/ 	.byte	0x03, 0x1b
        /*001e*/ 	.short	0x00a8


	//----- nvinfo : EIATTR_MERCURY_ISA_VERSION
	.align		4
        /*0020*/ 	.byte	0x03, 0x5f
        /*0022*/ 	.short	0x0101


	//----- nvinfo : EIATTR_VRC_CTA_INIT_COUNT
	.align		4
        /*0024*/ 	.byte	0x02, 0x4a
	.zero		1
	.zero		1


	//----- nvinfo : EIATTR_EXIT_INSTR_OFFSETS
	.align		4
        /*0028*/ 	.byte	0x04, 0x1c
        /*002a*/ 	.short	(.L_118 - .L_117)


	//   ....[0]....
.L_117:
        /*002c*/ 	.word	0x00000010


	//----- nvinfo : EIATTR_MAX_THREADS
	.align		4
.L_118:
        /*0030*/ 	.byte	0x04, 0x05
        /*0032*/ 	.short	(.L_120 - .L_119)
.L_119:
        /*0034*/ 	.word	0x00000180
        /*0038*/ 	.word	0x00000001
        /*003c*/ 	.word	0x00000001


	//----- nvinfo : EIATTR_CBANK_PARAM_SIZE
	.align		4
.L_120:
        /*0040*/ 	.byte	0x03, 0x19
        /*0042*/ 	.short	0x0a80


	//----- nvinfo : EIATTR_PARAM_CBANK
	.align		4
        /*0044*/ 	.byte	0x04, 0x0a
        /*0046*/ 	.short	(.L_122 - .L_121)
	.align		4
.L_121:
        /*0048*/ 	.word	index@(.nv.constant0._ZN7cutlass13device_kernelIN5flash11enable_sm90INS1_16FlashAttnFwdSm90INS1_25CollectiveMainloopFwdSm90ILi2EN4cute5tupleIJNS5_1CILi1EEES8_S8_EEENS6_IJNS7_ILi128EEENS7_ILi96EEENS7_ILi192EEEEEELi192ENS_10bfloat16_tEfNS_4arch4Sm90ELb0ELb1ELb1ELb1ELb1ELb0ELb0ELb1ELb1ELb1ELb0ELb0EEENS1_21CollectiveEpilogueFwdINS6_IJSA_SC_SB_EEES9_SE_SG_Li256ELb1ELb1ELb0ELb0EEENS1_36VarlenDynamicPersistentTileSchedulerILi128ELi96ELi256ELi128ELb0ELb1ELb1ELb1ELb0ELb1EEEEEEEEEvNT_6ParamsE)
        /*004c*/ 	.short	0x0380
        /*004e*/ 	.short	0x0a80


	//----- nvinfo : EIATTR_SW_WAR
	.align		4
.L_122:
        /*0050*/ 	.byte	0x04, 0x36
        /*0052*/ 	.short	(.L_124 - .L_123)
.L_123:
        /*0054*/ 	.word	0x00000008
.L_124:


//--------------------- .nv.info._ZN7cutlass13device_kernelIN5flash11enable_sm90INS1_16FlashAttnFwdSm90INS1_25CollectiveMainloopFwdSm90ILi2EN4cute5tupleIJNS5_1CILi1EEES8_S8_EEENS6_IJNS7_ILi128EEENS7_ILi96EEENS7_ILi192EEEEEELi192ENS_10bfloat16_tEfNS_4arch4Sm90ELb0ELb1ELb1ELb1ELb1ELb1ELb0ELb1ELb1ELb1ELb0ELb0EEENS1_21CollectiveEpilogueFwdINS6_IJSA_SC_SB_EEES9_SE_SG_Li256ELb1ELb1ELb0ELb0EEENS1_36VarlenDynamicPersistentTileSchedulerILi128ELi96ELi256ELi128ELb0ELb1ELb1ELb1ELb0ELb1EEEEEEEEEvNT_6ParamsE --------------------------
	.section	.nv.info._ZN7cutlass13device_kernelIN5flash11enable_sm90INS1_16FlashAttnFwdSm90INS1_25CollectiveMainloopFwdSm90ILi2EN4cute5tupleIJNS5_1CILi1EEES8_S8_EEENS6_IJNS7_ILi128EEENS7_ILi96EEENS7_ILi192EEEEEELi192ENS_10bfloat16_tEfNS_4arch4Sm90ELb0ELb1ELb1ELb1ELb1ELb1ELb0ELb1ELb1ELb1ELb0ELb0EEENS1_21CollectiveEpilogueFwdINS6_IJSA_SC_SB_EEES9_SE_SG_Li256ELb1ELb1ELb0ELb0EEENS1_36VarlenDynamicPersistentTileSchedulerILi128ELi96ELi256ELi128ELb0ELb1ELb1ELb1ELb0ELb1EEEEEEEEEvNT_6ParamsE,"",@"SHT_CUDA_INFO"
	.sectionflags	@""
	.align	4


	//----- nvinfo : EIATTR_CUDA_API_VERSION
	.align		4
        /*0000*/ 	.byte	0x04, 0x37
        /*0002*/ 	.short	(.L_126 - .L_125)
.L_125:
        /*0004*/ 	.word	0x00000082


	//----- nvinfo : EIATTR_KPARAM_INFO
	.align		4
.L_126:
        /*0008*/ 	.byte	0x04, 0x17
        /*000a*/ 	.short	(.L_128 - .L_127)
.L_127:
        /*000c*/ 	.word	0x00000000
        /*0010*/ 	.short	0x0000
        /*0012*/ 	.short	0x0000
        /*0014*/ 	.byte	0x00, 0xf0, 0x01, 0x2a


	//----- nvinfo : EIATTR_SPARSE_MMA_MASK
	.align		4
.L_128:
        /*0018*/ 	.byte	0x03, 0x50
        /*001a*/ 	.short	0x0000


	//----- nvinfo : EIATTR_MAXREG_COUNT
	.align		4
        /*001c*/ 	.byte	0x03, 0x1b
        /*001e*/ 	.short	0x00a8


	//----- nvinfo : EIATTR_MERCURY_ISA_VERSION
	.align		4
        /*0020*/ 	.byte	0x03, 0x5f
        /*0022*/ 	.short	0x0101


	//----- nvinfo : EIATTR_VRC_CTA_INIT_COUNT
	.align		4
        /*0024*/ 	.byte	0x02, 0x4a
	.zero		1
	.zero		1


	//----- nvinfo : EIATTR_EXIT_INSTR_OFFSETS
	.align		4
        /*0028*/ 	.byte	0x04, 0x1c
        /*002a*/ 	.short	(.L_130 - .L_129)


	//   ....[0]....
.L_129:
        /*002c*/ 	.word	0x00000010


	//----- nvinfo : EIATTR_MAX_THREADS
	.align		4
.L_130:
        /*0030*/ 	.byte	0x04, 0x05
        /*0032*/ 	.short	(.L_132 - .L_131)
.L_131:
        /*0034*/ 	.word	0x00000180
        /*0038*/ 	.word	0x00000001
        /*003c*/ 	.word	0x00000001


	//----- nvinfo : EIATTR_CBANK_PARAM_SIZE
	.align		4
.L_132:
        /*0040*/ 	.byte	0x03, 0x19
        /*0042*/ 	.short	0x0a80


	//----- nvinfo : EIATTR_PARAM_CBANK
	.align		4
        /*0044*/ 	.byte	0x04, 0x0a
        /*0046*/ 	.short	(.L_134 - .L_133)
	.align		4
.L_133:
        /*0048*/ 	.word	index@(.nv.constant0._ZN7cutlass13device_kernelIN5flash11enable_sm90INS1_16FlashAttnFwdSm90INS1_25CollectiveMainloopFwdSm90ILi2EN4cute5tupleIJNS5_1CILi1EEES8_S8_EEENS6_IJNS7_ILi128EEENS7_ILi96EEENS7_ILi192EEEEEELi192ENS_10bfloat16_tEfNS_4arch4Sm90ELb0ELb1ELb1ELb1ELb1ELb1ELb0ELb1ELb1ELb1ELb0ELb0EEENS1_21CollectiveEpilogueFwdINS6_IJSA_SC_SB_EEES9_SE_SG_Li256ELb1ELb1ELb0ELb0EEENS1_36VarlenDynamicPersistentTileSchedulerILi128ELi96ELi256ELi128ELb0ELb1ELb1ELb1ELb0ELb1EEEEEEEEEvNT_6ParamsE)
        /*004c*/ 	.short	0x0380
        /*004e*/ 	.short	0x0a80


	//----- nvinfo : EIATTR_SW_WAR
	.align		4
.L_134:
        /*0050*/ 	.byte	0x04, 0x36
        /*0052*/ 	.short	(.L_136 - .L_135)
.L_135:
        /*0054*/ 	.word	0x00000008
.L_136:


//--------------------- .nv.info._ZN7cutlass13device_kernelIN5flash11enable_sm90INS1_16FlashAttnFwdSm90INS1_25CollectiveMainloopFwdSm90ILi2EN4cute5tupleIJNS5_1CILi1EEES8_S8_EEENS6_IJNS7_ILi128EEENS7_ILi96EEENS7_ILi192EEEEEELi192ENS_10bfloat16_tEfNS_4arch4Sm90ELb1ELb0ELb1ELb0ELb1ELb0ELb0ELb1ELb1ELb1ELb0ELb0EEENS1_21CollectiveEpilogueFwdINS6_IJSA_SC_SB_EEES9_SE_SG_Li256ELb0ELb1ELb0ELb0EEENS1_30DynamicPersistentTileSchedulerILi256ELi128ELb0ELb1ELb1EEEEEEEEEvNT_6ParamsE --------------------------
	.section	.nv.info._ZN7cutlass13device_kernelIN5flash11enable_sm90INS1_16FlashAttnFwdSm90INS1_25CollectiveMainloopFwdSm90ILi2EN4cute5tupleIJNS5_1CILi1EEES8_S8_EEENS6_IJNS7_ILi128EEENS7_ILi96EEENS7_ILi192EEEEEELi192ENS_10bfloat16_tEfNS_4arch4Sm90ELb1ELb0ELb1ELb0ELb1ELb0ELb0ELb1ELb1ELb1ELb0ELb0EEENS1_21CollectiveEpilogueFwdINS6_IJSA_SC_SB_EEES9_SE_SG_Li256ELb0ELb1ELb0ELb0EEENS1_30DynamicPersistentTileSchedulerILi256ELi128ELb0ELb1ELb1EEEEEEEEEvNT_6ParamsE,"",@"SHT_CUDA_INFO"
	.sectionflags	@""
	.align	4


	//----- nvinfo : EIATTR_CUDA_API_VERSION
	.align		4
        /*0000*/ 	.byte	0x04, 0x37
        /*0002*/ 	.short	(.L_138 - .L_137)
.L_137:
        /*0004*/ 	.word	0x00000082


	//----- nvinfo : EIATTR_KPARAM_INFO
	.align		4
.L_138:
        /*0008*/ 	.byte	0x04, 0x17
        /*000a*/ 	.short	(.L_140 - .L_139)
.L_139:
        /*000c*/ 	.word	0x00000000
        /*0010*/ 	.short	0x0000
        /*0012*/ 	.short	0x0000
        /*0014*/ 	.byte	0x00, 0xf0, 0x01, 0x2a


	//----- nvinfo : EIATTR_SPARSE_MMA_MASK
	.align		4
.L_140:
        /*0018*/ 	.byte	0x03, 0x50
        /*001a*/ 	.short	0x0000


	//----- nvinfo : EIATTR_MAXREG_COUNT
	.align		4
        /*001c*/ 	.byte	0x03, 0x1b
        /*001e*/ 	.short	0x00a8


	//----- nvinfo : EIATTR_MERCURY_ISA_VERSION
	.align		4
        /*0020*/ 	.byte	0x03, 0x5f
        /*0022*/ 	.short	0x0101


	//----- nvinfo : EIATTR_VRC_CTA_INIT_COUNT
	.align		4
        /*0024*/ 	.byte	0x02, 0x4a
	.zero		1
	.zero		1


	//----- nvinfo : EIATTR_EXIT_INSTR_OFFSETS
	.align		4
        /*0028*/ 	.byte	0x04, 0x1c
        /*002a*/ 	.short	(.L_142 - .L_141)


	//   ....[0]....
.L_141:
        /*002c*/ 	.word	0x00000010


	//----- nvinfo : EIATTR_MAX_THREADS
	.align		4
.L_142:
        /*0030*/ 	.byte	0x04, 0x05
        /*0032*/ 	.short	(.L_144 - .L_143)
.L_143:
        /*0034*/ 	.word	0x00000180
        /*0038*/ 	.word	0x00000001
        /*003c*/ 	.word	0x00000001


	//----- nvinfo : EIATTR_CBANK_PARAM_SIZE
	.align		4
.L_144:
        /*0040*/ 	.byte	0x03, 0x19
        /*0042*/ 	.short	0x0a80


	//----- nvinfo : EIATTR_PARAM_CBANK
	.align		4
        /*0044*/ 	.byte	0x04, 0x0a
        /*0046*/ 	.short	(.L_146 - .L_145)
	.align		4
.L_145:
        /*0048*/ 	.word	index@(.nv.constant0._ZN7cutlass13device_kernelIN5flash11enable_sm90INS1_16FlashAttnFwdSm90INS1_25CollectiveMainloopFwdSm90ILi2EN4cute5tupleIJNS5_1CILi1EEES8_S8_EEENS6_IJNS7_ILi128EEENS7_ILi96EEENS7_ILi192EEEEEELi192ENS_10bfloat16_tEfNS_4arch4Sm90ELb1ELb0ELb1ELb0ELb1ELb0ELb0ELb1ELb1ELb1ELb0ELb0EEENS1_21CollectiveEpilogueFwdINS6_IJSA_SC_SB_EEES9_SE_SG_Li256ELb0ELb1ELb0ELb0EEENS1_30DynamicPersistentTileSchedulerILi256ELi128ELb0ELb1ELb1EEEEEEEEEvNT_6ParamsE)
        /*004c*/ 	.short	0x0380
        /*004e*/ 	.short	0x0a80


	//----- nvinfo : EIATTR_SW_WAR
	.align		4
.L_146:
        /*0050*/ 	.byte	0x04, 0x36
        /*0052*/ 	.short	(.L_148 - .L_147)
.L_147:
        /*0054*/ 	.word	0x00000008
.L_148:


//--------------------- .nv.info._ZN7cutlass13device_kernelIN5flash11enable_sm90INS1_16FlashAttnFwdSm90INS1_25CollectiveMainloopFwdSm90ILi2EN4cute5tupleIJNS5_1CILi1EEES8_S8_EEENS6_IJNS7_ILi128EEENS7_ILi96EEENS7_ILi192EEEEEELi192ENS_10bfloat16_tEfNS_4arch4Sm90ELb1ELb0ELb1ELb1ELb1ELb0ELb0ELb1ELb1ELb1ELb0ELb0EEENS1_21CollectiveEpilogueFwdINS6_IJSA_SC_SB_EEES9_SE_SG_Li256ELb1ELb1ELb0ELb0EEENS1_36VarlenDynamicPersistentTileSchedulerILi128ELi96ELi256ELi128ELb0ELb1ELb1ELb1ELb1ELb1EEEEEEEEEvNT_6ParamsE --------------------------
	.section	.nv.info._ZN7cutlass13device_kernelIN5flash11enable_sm90INS1_16FlashAttnFwdSm90INS1_25CollectiveMainloopFwdSm90ILi2EN4cute5tupleIJNS5_1CILi1EEES8_S8_EEENS6_IJNS7_ILi128EEENS7_ILi96EEENS7_ILi192EEEEEELi192ENS_10bfloat16_tEfNS_4arch4Sm90ELb1ELb0ELb1ELb1ELb1ELb0ELb0ELb1ELb1ELb1ELb0ELb0EEENS1_21CollectiveEpilogueFwdINS6_IJSA_SC_SB_EEES9_SE_SG_Li256ELb1ELb1ELb0ELb0EEENS1_36VarlenDynamicPersistentTileSchedulerILi128ELi96ELi256ELi128ELb0ELb1ELb1ELb1ELb1ELb1EEEEEEEEEvNT_6ParamsE,"",@"SHT_CUDA_INFO"
	.sectionflags	@""
	.align	4


	//----- nvinfo : EIATTR_CUDA_API_VERSION
	.align		4
        /*0000*/ 	.byte	0x04, 0x37
        /*0002*/ 	.short	(.L_150 - .L_149)
.L_149:
        /*0004*/ 	.word	0x00000082


	//----- nvinfo : EIATTR_KPARAM_INFO
	.align		4
.L_150:
        /*0008*/ 	.byte	0x04, 0x17
        /*000a*/ 	.short	(.L_152 - .L_151)
.L_151:
        /*000c*/ 	.word	0x00000000
        /*0010*/ 	.short	0x0000
        /*0012*/ 	.short	0x0000
        /*0014*/ 	.byte	0x00, 0xf0, 0x01, 0x2a


	//----- nvinfo : EIATTR_SPARSE_MMA_MASK
	.align		4
.L_152:
        /*0018*/ 	.byte	0x03, 0x50
        /*001a*/ 	.short	0x0000


	//----- nvinfo : EIATTR_MAXREG_COUNT
	.align		4
        /*001c*/ 	.byte	0x03, 0x1b
        /*001e*/ 	.short	0x00a8


	//----- nvinfo : EIATTR_MERCURY_ISA_VERSION
	.align		4
        /*0020*/ 	.byte	0x03, 0x5f
        /*0022*/ 	.short	0x0101


	//----- nvinfo : EIATTR_VRC_CTA_INIT_COUNT
	.align		4
        /*0024*/ 	.byte	0x02, 0x4a
	.zero		1
	.zero		1


	//----- nvinfo : EIATTR_EXIT_INSTR_OFFSETS
	.align		4
        /*0028*/ 	.byte	0x04, 0x1c
        /*002a*/ 	.short	(.L_154 - .L_153)


	//   ....[0]....
.L_153:
        /*002c*/ 	.word	0x00000010


	//----- nvinfo : EIATTR_MAX_THREADS
	.align		4
.L_154:
        /*0030*/ 	.byte	0x04, 0x05
        /*0032*/ 	.short	(.L_156 - .L_155)
.L_155:
        /*0034*/ 	.word	0x00000180
        /*0038*/ 	.word	0x00000001
        /*003c*/ 	.word	0x00000001


	//----- nvinfo : EIATTR_CBANK_PARAM_SIZE
	.align		4
.L_156:
        /*0040*/ 	.byte	0x03, 0x19
        /*0042*/ 	.short	0x0a80


	//----- nvinfo : EIATTR_PARAM_CBANK
	.align		4
        /*0044*/ 	.byte	0x04, 0x0a
        /*0046*/ 	.short	(.L_158 - .L_157)
	.align		4
.L_157:
        /*0048*/ 	.word	index@(.nv.constant0._ZN7cutlass13device_kernelIN5flash11enable_sm90INS1_16FlashAttnFwdSm90INS1_25CollectiveMainloopFwdSm90ILi2EN4cute5tupleIJNS5_1CILi1EEES8_S8_EEENS6_IJNS7_ILi128EEENS7_ILi96EEENS7_ILi192EEEEEELi192ENS_10bfloat16_tEfNS_4arch4Sm90ELb1ELb0ELb1ELb1ELb1ELb0ELb0ELb1ELb1ELb1ELb0ELb0EEENS1_21CollectiveEpilogueFwdINS6_IJSA_SC_SB_EEES9_SE_SG_Li256ELb1ELb1ELb0ELb0EEENS1_36VarlenDynamicPersistentTileSchedulerILi128ELi96ELi256ELi128ELb0ELb1ELb1ELb1ELb1ELb1EEEEEEEEEvNT_6ParamsE)
        /*004c*/ 	.short	0x0380
        /*004e*/ 	.short	0x0a80


	//----- nvinfo : EIATTR_SW_WAR
	.align		4
.L_158:
        /*0050*/ 	.byte	0x04, 0x36
        /*0052*/ 	.short	(.L_160 - .L_159)
.L_159:
        /*0054*/ 	.word	0x00000008
.L_160:


//--------------------- .nv.info._ZN7cutlass13device_kernelIN5flash11enable_sm90INS1_16FlashAttnFwdSm90INS1_25CollectiveMainloopFwdSm90ILi2EN4cute5tupleIJNS5_1CILi1EEES8_S8_EEENS6_IJNS7_ILi128EEENS7_ILi96EEENS7_ILi192EEEEEELi192ENS_10bfloat16_tEfNS_4arch4Sm90ELb1ELb0ELb1ELb1ELb1ELb1ELb0ELb1ELb1ELb1ELb0ELb0EEENS1_21CollectiveEpilogueFwdINS6_IJSA_SC_SB_EEES9_SE_SG_Li256ELb1ELb1ELb0ELb0EEENS1_36VarlenDynamicPersistentTileSchedulerILi128ELi96ELi256ELi128ELb0ELb1ELb1ELb1ELb1ELb1EEEEEEEEEvNT_6ParamsE --------------------------
	.section	.nv.info._ZN7cutlass13device_kernelIN5flash11enable_sm90INS1_16FlashAttnFwdSm90INS1_25CollectiveMainloopFwdSm90ILi2EN4cute5tupleIJNS5_1CILi1EEES8_S8_EEENS6_IJNS7_ILi128EEENS7_ILi96EEENS7_ILi192EEEEEELi192ENS_10bfloat16_tEfNS_4arch4Sm90ELb1ELb0ELb1ELb1ELb1ELb1ELb0ELb1ELb1ELb1ELb0ELb0EEENS1_21CollectiveEpilogueFwdINS6_IJSA_SC_SB_EEES9_SE_SG_Li256ELb1ELb1ELb0ELb0EEENS1_36VarlenDynamicPersistentTileSchedulerILi128ELi96ELi256ELi128ELb0ELb1ELb1ELb1ELb1ELb1EEEEEEEEEvNT_6ParamsE,"",@"SHT_CUDA_INFO"
	.sectionflags	@""
	.align	4


	//----- nvinfo : EIATTR_CUDA_API_VERSION
	.align		4
        /*0000*/ 	.byte	0x04, 0x37
        /*0002*/ 	.short	(.L_162 - .L_161)
.L_161:
        /*0004*/ 	.word	0x00000082


	//----- nvinfo : EIATTR_KPARAM_INFO
	.align		4
.L_162:
        /*0008*/ 	.byte	0x04, 0x17
        /*000a*/ 	.short	(.L_164 - .L_163)
.L_163:
        /*000c*/ 	.word	0x00000000
        /*0010*/ 	.short	0x0000
        /*0012*/ 	.short	0x0000
        /*0014*/ 	.byte	0x00, 0xf0, 0x01, 0x2a


	//----- nvinfo : EIATTR_SPARSE_MMA_MASK
	.align		4
.L_164:
        /*0018*/ 	.byte	0x03, 0x50
        /*001a*/ 	.short	0x0000


	//----- nvinfo : EIATTR_MAXREG_COUNT
	.align		4
        /*001c*/ 	.byte	0x03, 0x1b
        /*001e*/ 	.short	0x00a8


	//----- nvinfo : EIATTR_MERCURY_ISA_VERSION
	.align		4
        /*0020*/ 	.byte	0x03, 0x5f
        /*0022*/ 	.short	0x0101


	//----- nvinfo : EIATTR_VRC_CTA_INIT_COUNT
	.align		4
        /*0024*/ 	.byte	0x02, 0x4a
	.zero		1
	.zero		1


	//----- nvinfo : EIATTR_EXIT_INSTR_OFFSETS
	.align		4
        /*0028*/ 	.byte	0x04, 0x1c
        /*002a*/ 	.short	(.L_166 - .L_165)


	//   ....[0]....
.L_165:
        /*002c*/ 	.word	0x00000010


	//----- nvinfo : EIATTR_MAX_THREADS
	.align		4
.L_166:
        /*0030*/ 	.byte	0x04, 0x05
        /*0032*/ 	.short	(.L_168 - .L_167)
.L_167:
        /*0034*/ 	.word	0x00000180
        /*0038*/ 	.word	0x00000001
        /*003c*/ 	.word	0x00000001


	//----- nvinfo : EIATTR_CBANK_PARAM_SIZE
	.align		4
.L_168:
        /*0040*/ 	.byte	0x03, 0x19
        /*0042*/ 	.short	0x0a80


	//----- nvinfo : EIATTR_PARAM_CBANK
	.align		4
        /*0044*/ 	.byte	0x04, 0x0a
        /*0046*/ 	.short	(.L_170 - .L_169)
	.align		4
.L_169:
        /*0048*/ 	.word	index@(.nv.constant0._ZN7cutlass13device_kernelIN5flash11enable_sm90INS1_16FlashAttnFwdSm90INS1_25CollectiveMainloopFwdSm90ILi2EN4cute5tupleIJNS5_1CILi1EEES8_S8_EEENS6_IJNS7_ILi128EEENS7_ILi96EEENS7_ILi192EEEEEELi192ENS_10bfloat16_tEfNS_4arch4Sm90ELb1ELb0ELb1ELb1ELb1ELb1ELb0ELb1ELb1ELb1ELb0ELb0EEENS1_21CollectiveEpilogueFwdINS6_IJSA_SC_SB_EEES9_SE_SG_Li256ELb1ELb1ELb0ELb0EEENS1_36VarlenDynamicPersistentTileSchedulerILi128ELi96ELi256ELi128ELb0ELb1ELb1ELb1ELb1ELb1EEEEEEEEEvNT_6ParamsE)
        /*004c*/ 	.short	0x0380
        /*004e*/ 	.short	0x0a80


	//----- nvinfo : EIATTR_SW_WAR
	.align		4
.L_170:
        /*0050*/ 	.byte	0x04, 0x36
        /*0052*/ 	.short	(.L_172 - .L_171)
.L_171:
        /*0054*/ 	.word	0x00000008
.L_172:


//--------------------- .nv.callgraph             --------------------------
	.section	.nv.callgraph,"",@"SHT_CUDA_CALLGRAPH"
	.align	4
	.sectionentsize	8
	.align		4
        /*0000*/ 	.word	0x00000000
	.align		4
        /*0004*/ 	.word	0xffffffff
	.align		4
        /*0008*/ 	.word	0x00000000
	.align		4
        /*000c*/ 	.word	0xfffffffe
	.align		4
        /*0010*/ 	.word	0x00000000
	.align		4
        /*0014*/ 	.word	0xfffffffd
	.align		4
        /*0018*/ 	.word	0x00000000
	.align		4
        /*001c*/ 	.word	0xfffffffc


//--------------------- .nv.constant4             --------------------------
	.section	.nv.constant4,"a",@progbits
	.align	8
	.align		8
.nv.constant4:
        /*0000*/ 	.dword	_ZN80_INTERNAL_56c26c81_44_flash_fwd_hdim192_bf16_paged_softcap_sm90_cu_ceb34e2a_31094cuda3std3__45__cpo5beginE
	.align		8
        /*0008*/ 	.dword	_ZN80_INTERNAL_56c26c81_44_flash_fwd_hdim192_bf16_paged_softcap_sm90_cu_ceb34e2a_31094cuda3std3__45__cpo3endE
	.align		8
        /*0010*/ 	.dword	_ZN80_INTERNAL_56c26c81_44_flash_fwd_hdim192_bf16_paged_softcap_sm90_cu_ceb34e2a_31094cuda3std3__45__cpo6cbeginE
	.align		8
        /*0018*/ 	.dword	_ZN80_INTERNAL_56c26c81_44_flash_fwd_hdim192_bf16_paged_softcap_sm90_cu_ceb34e2a_31094cuda3std3__45__cpo4cendE
	.align		8
        /*0020*/ 	.dword	_ZN80_INTERNAL_56c26c81_44_flash_fwd_hdim192_bf16_paged_softcap_sm90_cu_ceb34e2a_31094cuda3std3__482_GLOBAL__N__56c26c81_44_flash_fwd_hdim192_bf16_paged_softcap_sm90_cu_ceb34e2a_31096ignoreE
	.align		8
        /*0028*/ 	.dword	_ZN80_INTERNAL_56c26c81_44_flash_fwd_hdim192_bf16_paged_softcap_sm90_cu_ceb34e2a_31094cuda3std3__419piecewise_constructE
	.align		8
        /*0030*/ 	.dword	_ZN80_INTERNAL_56c26c81_44_flash_fwd_hdim192_bf16_paged_softcap_sm90_cu_ceb34e2a_31094cuda3std3__48in_placeE
	.align		8
        /*0038*/ 	.dword	_ZN80_INTERNAL_56c26c81_44_flash_fwd_hdim192_bf16_paged_softcap_sm90_cu_ceb34e2a_31094cuda3std6ranges3__45__cpo4swapE
	.align		8
        /*0040*/ 	.dword	_ZN80_INTERNAL_56c26c81_44_flash_fwd_hdim192_bf16_paged_softcap_sm90_cu_ceb34e2a_31094cuda3std6ranges3__45__cpo9iter_moveE
	.align		8
        /*0048*/ 	.dword	_ZN80_INTERNAL_56c26c81_44_flash_fwd_hdim192_bf16_paged_softcap_sm90_cu_ceb34e2a_31094cute7productE
	.align		8
        /*0050*/ 	.dword	_ZN80_INTERNAL_56c26c81_44_flash_fwd_hdim192_bf16_paged_softcap_sm90_cu_ceb34e2a_31094cute1_E


//--------------------- .text._ZN7cutlass13device_kernelIN5flash11enable_sm90INS1_16FlashAttnFwdSm90INS1_25CollectiveMainloopFwdSm90ILi2EN4cute5tupleIJNS5_1CILi1EEES8_S8_EEENS6_IJNS7_ILi128EEENS7_ILi96EEENS7_ILi192EEEEEELi192ENS_10bfloat16_tEfNS_4arch4Sm90ELb0ELb0ELb1ELb0ELb1ELb0ELb0ELb1ELb1ELb1ELb0ELb0EEENS1_21CollectiveEpilogueFwdINS6_IJSA_SC_SB_EEES9_SE_SG_Li256ELb0ELb1ELb0ELb0EEENS1_29StaticPersistentTileSchedulerILb0EEEEEEEEEvNT_6ParamsE --------------------------
	.section	.text._ZN7cutlass13device_kernelIN5flash11enable_sm90INS1_16FlashAttnFwdSm90INS1_25CollectiveMainloopFwdSm90ILi2EN4cute5tupleIJNS5_1CILi1EEES8_S8_EEENS6_IJNS7_ILi128EEENS7_ILi96EEENS7_ILi192EEEEEELi192ENS_10bfloat16_tEfNS_4arch4Sm90ELb0ELb0ELb1ELb0ELb1ELb0ELb0ELb1ELb1ELb1ELb0ELb0EEENS1_21CollectiveEpilogueFwdINS6_IJSA_SC_SB_EEES9_SE_SG_Li256ELb0ELb1ELb0ELb0EEENS1_29StaticPersistentTileSchedulerILb0EEEEEEEEEvNT_6ParamsE,"ax",@progbits
	.align	128
.text._ZN7cutlass13device_kernelIN5flash11enable_sm90INS1_16FlashAttnFwdSm90INS1_25CollectiveMainloopFwdSm90ILi2EN4cute5tupleIJNS5_1CILi1EEES8_S8_EEENS6_IJNS7_ILi128EEENS7_ILi96EEENS7_ILi192EEEEEELi192ENS_10bfloat16_tEfNS_4arch4Sm90ELb0ELb0ELb1ELb0ELb1ELb0ELb0ELb1ELb1ELb1ELb0ELb0EEENS1_21CollectiveEpilogueFwdINS6_IJSA_SC_SB_EEES9_SE_SG_Li256ELb0ELb1ELb0ELb0EEENS1_29StaticPersistentTileSchedulerILb0EEEEEEEEEvNT_6ParamsE:
        .type           _ZN7cutlass13device_kernelIN5flash11enable_sm90INS1_16FlashAttnFwdSm90INS1_25CollectiveMainloopFwdSm90ILi2EN4cute5tupleIJNS5_1CILi1EEES8_S8_EEENS6_IJNS7_ILi128EEENS7_ILi96EEENS7_ILi192EEEEEELi192ENS_10bfloat16_tEfNS_4arch4Sm90ELb0ELb0ELb1ELb0ELb1ELb0ELb0ELb1ELb1ELb1ELb0ELb0EEENS1_21CollectiveEpilogueFwdINS6_IJSA_SC_SB_EEES9_SE_SG_Li256ELb0ELb1ELb0ELb0EEENS1_29StaticPersistentTileSchedulerILb0EEEEEEEEEvNT_6ParamsE,@function
        .size           _ZN7cutlass13device_kernelIN5flash11enable_sm90INS1_16FlashAttnFwdSm90INS1_25CollectiveMainloopFwdSm90ILi2EN4cute5tupleIJNS5_1CILi1EEES8_S8_EEENS6_IJNS7_ILi128EEENS7_ILi96EEENS7_ILi192EEEEEELi192ENS_10bfloat16_tEfNS_4arch4Sm90ELb0ELb0ELb1ELb0ELb1ELb0ELb0ELb1ELb1ELb1ELb0ELb0EEENS1_21CollectiveEpilogueFwdINS6_IJSA_SC_SB_EEES9_SE_SG_Li256ELb0ELb1ELb0ELb0EEENS1_29StaticPersistentTileSchedulerILb0EEEEEEEEEvNT_6ParamsE,(.L_x_9 - _ZN7cutlass13device_kernelIN5flash11enable_sm90INS1_16FlashAttnFwdSm90INS1_25CollectiveMainloopFwdSm90ILi2EN4cute5tupleIJNS5_1CILi1EEES8_S8_EEENS6_IJNS7_ILi128EEENS7_ILi96EEENS7_ILi192EEEEEELi192ENS_10bfloat16_tEfNS_4arch4Sm90ELb0ELb0ELb1ELb0ELb1ELb0ELb0ELb1ELb1ELb1ELb0ELb0EEENS1_21CollectiveEpilogueFwdINS6_IJSA_SC_SB_EEES9_SE_SG_Li256ELb0ELb1ELb0ELb0EEENS1_29StaticPersistentTileSchedulerILb0EEEEEEEEEvNT_6ParamsE)
        .other          _ZN7cutlass13device_kernelIN5flash11enable_sm90INS1_16FlashAttnFwdSm90INS1_25CollectiveMainloopFwdSm90ILi2EN4cute5tupleIJNS5_1CILi1EEES8_S8_EEENS6_IJNS7_ILi128EEENS7_ILi96EEENS7_ILi192EEEEEELi192ENS_10bfloat16_tEfNS_4arch4Sm90ELb0ELb0ELb1ELb0ELb1ELb0ELb0ELb1ELb1ELb1ELb0ELb0EEENS1_21CollectiveEpilogueFwdINS6_IJSA_SC_SB_EEES9_SE_SG_Li256ELb0ELb1ELb0ELb0EEENS1_29StaticPersistentTileSchedulerILb0EEEEEEEEEvNT_6ParamsE,@"STO_CUDA_ENTRY STV_DEFAULT"
_ZN7cutlass13device_kernelIN5flash11enable_sm90INS1_16FlashAttnFwdSm90INS1_25CollectiveMainloopFwdSm90ILi2EN4cute5tupleIJNS5_1CILi1EEES8_S8_EEENS6_IJNS7_ILi128EEENS7_ILi96EEENS7_ILi192EEEEEELi192ENS_10bfloat16_tEfNS_4arch4Sm90ELb0ELb0ELb1ELb0ELb1ELb0ELb0ELb1ELb1ELb1ELb0ELb0EEENS1_21CollectiveEpilogueFwdINS6_IJSA_SC_SB_EEES9_SE_SG_Li256ELb0ELb1ELb0ELb0EEENS1_29StaticPersistentTileSchedulerILb0EEEEEEEEEvNT_6ParamsE:
[----:B------:R-:W-:Y:S01]  /*0000*/  LDC R1, c[0x0][0x37c] ;  /* 0x0000df00ff017b82 */ /* 0x000fe20000000800 */
[----:B------:R-:W-:Y:S05]  /*0010*/  EXIT ;  /* 0x000000000000794d */ /* 0x000fea0003800000 */
.L_x_0:
[----:B------:R-:W-:-:S00]  /*0020*/  BRA `(.L_x_0) ;  /* 0xfffffffc00fc7947 */ /* 0x000fc0000383ffff */
[----:B------:R-:W-:-:S00]  /*0030*/  NOP ;  /* 0x0000000000007918 */ /* 0x000fc00000000000 */
        /* <DEDUP_REMOVED lines=12> */
.L_x_9:


//--------------------- .text._ZN7cutlass13device_kernelIN5flash11enable_sm90INS1_16FlashAttnFwdSm90INS1_25CollectiveMainloopFwdSm90ILi2EN4cute5tupleIJNS5_1CILi1EEES8_S8_EEENS6_IJNS7_ILi128EEENS7_ILi96EEENS7_ILi192EEEEEELi192ENS_10bfloat16_tEfNS_4arch4Sm90ELb0ELb0ELb1ELb1ELb1ELb0ELb0ELb1ELb1ELb1ELb0ELb0EEENS1_21CollectiveEpilogueFwdINS6_IJSA_SC_SB_EEES9_SE_SG_Li256ELb1ELb1ELb0ELb0EEENS1_36VarlenDynamicPersistentTileSchedulerILi128ELi96ELi256ELi128ELb0ELb1ELb1ELb0ELb1ELb1EEEEEEEEEvNT_6ParamsE --------------------------
	.section	.text._ZN7cutlass13device_kernelIN5flash11enable_sm90INS1_16FlashAttnFwdSm90INS1_25CollectiveMainloopFwdSm90ILi2EN4cute5tupleIJNS5_1CILi1EEES8_S8_EEENS6_IJNS7_ILi128EEENS7_ILi96EEENS7_ILi192EEEEEELi192ENS_10bfloat16_tEfNS_4arch4Sm90ELb0ELb0ELb1ELb1ELb1ELb0ELb0ELb1ELb1ELb1ELb0ELb0EEENS1_21CollectiveEpilogueFwdINS6_IJSA_SC_SB_EEES9_SE_SG_Li256ELb1ELb1ELb0ELb0EEENS1_36VarlenDynamicPersistentTileSchedulerILi128ELi96ELi256ELi128ELb0ELb1ELb1ELb0ELb1ELb1EEEEEEEEEvNT_6ParamsE,"ax",@progbits
	.align	128
.text._ZN7cutlass13device_kernelIN5flash11enable_sm90INS1_16FlashAttnFwdSm90INS1_25CollectiveMainloopFwdSm90ILi2EN4cute5tupleIJNS5_1CILi1EEES8_S8_EEENS6_IJNS7_ILi128EEENS7_ILi96EEENS7_ILi192EEEEEELi192ENS_10bfloat16_tEfNS_4arch4Sm90ELb0ELb0ELb1ELb1ELb1ELb0ELb0ELb1ELb1ELb1ELb0ELb0EEENS1_21CollectiveEpilogueFwdINS6_IJSA_SC_SB_EEES9_SE_SG_Li256ELb1ELb1ELb0ELb0EEENS1_36VarlenDynamicPersistentTileSchedulerILi128ELi96ELi256ELi128ELb0ELb1ELb1ELb0ELb1ELb1EEEEEEEEEvNT_6ParamsE:
        .type           _ZN7cutlass13device_kernelIN5flash11enable_sm90INS1_16FlashAttnFwdSm90INS1_25CollectiveMainloopFwdSm90ILi2EN4cute5tupleIJNS5_1CILi1EEES8_S8_EEENS6_IJNS7_ILi128EEENS7_ILi96EEENS7_ILi192EEEEEELi192ENS_10bfloat16_tEfNS_4arch4Sm90ELb0ELb0ELb1ELb1ELb1ELb0ELb0ELb1ELb1ELb1ELb0ELb0EEENS1_21CollectiveEpilogueFwdINS6_IJSA_SC_SB_EEES9_SE_SG_Li256ELb1ELb1ELb0ELb0EEENS1_36VarlenDynamicPersistentTileSchedulerILi128ELi96ELi256ELi128ELb0ELb1ELb1ELb0ELb1ELb1EEEEEEEEEvNT_6ParamsE,@function
        .size           _ZN7cutlass13device_kernelIN5flash11enable_sm90INS1_16FlashAttnFwdSm90INS1_25CollectiveMainloopFwdSm90ILi2EN4cute5tupleIJNS5_1CILi1EEES8_S8_EEENS6_IJNS7_ILi128EEENS7_ILi96EEENS7_ILi192EEEEEELi192ENS_10bfloat16_tEfNS_4arch4Sm90ELb0ELb0ELb1ELb1ELb1ELb0ELb0ELb1ELb1ELb1ELb0ELb0EEENS1_21CollectiveEpilogueFwdINS6_IJSA_SC_SB_EEES9_SE_SG_Li256ELb1ELb1ELb0ELb0EEENS1_36VarlenDynamicPersistentTileSchedulerILi128ELi96ELi256ELi128ELb0ELb1ELb1ELb0ELb1ELb1EEEEEEEEEvNT_6ParamsE,(.L_x_10 - _ZN7cutlass13device_kernelIN5flash11enable_sm90INS1_16FlashAttnFwdSm90INS1_25CollectiveMainloopFwdSm90ILi2EN4cute5tupleIJNS5_1CILi1EEES8_S8_EEENS6_IJNS7_ILi128EEENS7_ILi96EEENS7_ILi192EEEEEELi192ENS_10bfloat16_tEfNS_4arch4Sm90ELb0ELb0ELb1ELb1ELb1ELb0ELb0ELb1ELb1ELb1ELb0ELb0EEENS1_21CollectiveEpilogueFwdINS6_IJSA_SC_SB_EEES9_SE_SG_Li256ELb1ELb1ELb0ELb0EEENS1_36VarlenDynamicPersistentTileSchedulerILi128ELi96ELi256ELi128ELb0ELb1ELb1ELb0ELb1ELb1EEEEEEEEEvNT_6ParamsE)
        .other          _ZN7cutlass13device_kernelIN5flash11enable_sm90INS1_16FlashAttnFwdSm90INS1_25CollectiveMainloopFwdSm90ILi2EN4cute5tupleIJNS5_1CILi1EEES8_S8_EEENS6_IJNS7_ILi128EEENS7_ILi96EEENS7_ILi192EEEEEELi192ENS_10bfloat16_tEfNS_4arch4Sm90ELb0ELb0ELb1ELb1ELb1ELb0ELb0ELb1ELb1ELb1ELb0ELb0EEENS1_21CollectiveEpilogueFwdINS6_IJSA_SC_SB_EEES9_SE_SG_Li256ELb1ELb1ELb0ELb0EEENS1_36VarlenDynamicPersistentTileSchedulerILi128ELi96ELi256ELi128ELb0ELb1ELb1ELb0ELb1ELb1EEEEEEEEEvNT_6ParamsE,@"STO_CUDA_ENTRY STV_DEFAULT"
_ZN7cutlass13device_kernelIN5flash11enable_sm90INS1_16FlashAttnFwdSm90INS1_25CollectiveMainloopFwdSm90ILi2EN4cute5tupleIJNS5_1CILi1EEES8_S8_EEENS6_IJNS7_ILi128EEENS7_ILi96EEENS7_ILi192EEEEEELi192ENS_10bfloat16_tEfNS_4arch4Sm90ELb0ELb0ELb1ELb1ELb1ELb0ELb0ELb1ELb1ELb1ELb0ELb0EEENS1_21CollectiveEpilogueFwdINS6_IJSA_SC_SB_EEES9_SE_SG_Li256ELb1ELb1ELb0ELb0EEENS1_36VarlenDynamicPersistentTileSchedulerILi128ELi96ELi256ELi128ELb0ELb1ELb1ELb0ELb1ELb1EEEEEEEEEvNT_6ParamsE:
[----:B------:R-:W-:Y:S01]  /*0000*/  LDC R1, c[0x0][0x37c] ;  /* 0x0000df00ff017b82 */ /* 0x000fe20000000800 */
[----:B------:R-:W-:Y:S05]  /*0010*/  EXIT ;  /* 0x000000000000794d */ /* 0x000fea0003800000 */
.L_x_1:
        /* <DEDUP_REMOVED lines=14> */
.L_x_10:


//--------------------- .text._ZN7cutlass13device_kernelIN5flash11enable_sm90INS1_16FlashAttnFwdSm90INS1_25CollectiveMainloopFwdSm90ILi2EN4cute5tupleIJNS5_1CILi1EEES8_S8_EEENS6_IJNS7_ILi128EEENS7_ILi96EEENS7_ILi192EEEEEELi192ENS_10bfloat16_tEfNS_4arch4Sm90ELb0ELb0ELb1ELb1ELb1ELb1ELb0ELb1ELb1ELb1ELb0ELb0EEENS1_21CollectiveEpilogueFwdINS6_IJSA_SC_SB_EEES9_SE_SG_Li256ELb1ELb1ELb0ELb0EEENS1_36VarlenDynamicPersistentTileSchedulerILi128ELi96ELi256ELi128ELb0ELb1ELb1ELb0ELb1ELb1EEEEEEEEEvNT_6ParamsE --------------------------
	.section	.text._ZN7cutlass13device_kernelIN5flash11enable_sm90INS1_16FlashAttnFwdSm90INS1_25CollectiveMainloopFwdSm90ILi2EN4cute5tupleIJNS5_1CILi1EEES8_S8_EEENS6_IJNS7_ILi128EEENS7_ILi96EEENS7_ILi192EEEEEELi192ENS_10bfloat16_tEfNS_4arch4Sm90ELb0ELb0ELb1ELb1ELb1ELb1ELb0ELb1ELb1ELb1ELb0ELb0EEENS1_21CollectiveEpilogueFwdINS6_IJSA_SC_SB_EEES9_SE_SG_Li256ELb1ELb1ELb0ELb0EEENS1_36VarlenDynamicPersistentTileSchedulerILi128ELi96ELi256ELi128ELb0ELb1ELb1ELb0ELb1ELb1EEEEEEEEEvNT_6ParamsE,"ax",@progbits
	.align	128
.text._ZN7cutlass13device_kernelIN5flash11enable_sm90INS1_16FlashAttnFwdSm90INS1_25CollectiveMainloopFwdSm90ILi2EN4cute5tupleIJNS5_1CILi1EEES8_S8_EEENS6_IJNS7_ILi128EEENS7_ILi96EEENS7_ILi192EEEEEELi192ENS_10bfloat16_tEfNS_4arch4Sm90ELb0ELb0ELb1ELb1ELb1ELb1ELb0ELb1ELb1ELb1ELb0ELb0EEENS1_21CollectiveEpilogueFwdINS6_IJSA_SC_SB_EEES9_SE_SG_Li256ELb1ELb1ELb0ELb0EEENS1_36VarlenDynamicPersistentTileSchedulerILi128ELi96ELi256ELi128ELb0ELb1ELb1ELb0ELb1ELb1EEEEEEEEEvNT_6ParamsE:
        .type           _ZN7cutlass13device_kernelIN5flash11enable_sm90INS1_16FlashAttnFwdSm90INS1_25CollectiveMainloopFwdSm90ILi2EN4cute5tupleIJNS5_1CILi1EEES8_S8_EEENS6_IJNS7_ILi128EEENS7_ILi96EEENS7_ILi192EEEEEELi192ENS_10bfloat16_tEfNS_4arch4Sm90ELb0ELb0ELb1ELb1ELb1ELb1ELb0ELb1ELb1ELb1ELb0ELb0EEENS1_21CollectiveEpilogueFwdINS6_IJSA_SC_SB_EEES9_SE_SG_Li256ELb1ELb1ELb0ELb0EEENS1_36VarlenDynamicPersistentTileSchedulerILi128ELi96ELi256ELi128ELb0ELb1ELb1ELb0ELb1ELb1EEEEEEEEEvNT_6ParamsE,@function
        .size           _ZN7cutlass13device_kernelIN5flash11enable_sm90INS1_16FlashAttnFwdSm90INS1_25CollectiveMainloopFwdSm90ILi2EN4cute5tupleIJNS5_1CILi1EEES8_S8_EEENS6_IJNS7_ILi128EEENS7_ILi96EEENS7_ILi192EEEEEELi192ENS_10bfloat16_tEfNS_4arch4Sm90ELb0ELb0ELb1ELb1ELb1ELb1ELb0ELb1ELb1ELb1ELb0ELb0EEENS1_21CollectiveEpilogueFwdINS6_IJSA_SC_SB_EEES9_SE_SG_Li256ELb1ELb1ELb0ELb0EEENS1_36VarlenDynamicPersistentTileSchedulerILi128ELi96ELi256ELi128ELb0ELb1ELb1ELb0ELb1ELb1EEEEEEEEEvNT_6ParamsE,(.L_x_11 - _ZN7cutlass13device_kernelIN5flash11enable_sm90INS1_16FlashAttnFwdSm90INS1_25CollectiveMainloopFwdSm90ILi2EN4cute5tupleIJNS5_1CILi1EEES8_S8_EEENS6_IJNS7_ILi128EEENS7_ILi96EEENS7_ILi192EEEEEELi192ENS_10bfloat16_tEfNS_4arch4Sm90ELb0ELb0ELb1ELb1ELb1ELb1ELb0ELb1ELb1ELb1ELb0ELb0EEENS1_21CollectiveEpilogueFwdINS6_IJSA_SC_SB_EEES9_SE_SG_Li256ELb1ELb1ELb0ELb0EEENS1_36VarlenDynamicPersistentTileSchedulerILi128ELi96ELi256ELi128ELb0ELb1ELb1ELb0ELb1ELb1EEEEEEEEEvNT_6ParamsE)
        .other          _ZN7cutlass13device_kernelIN5flash11enable_sm90INS1_16FlashAttnFwdSm90INS1_25CollectiveMainloopFwdSm90ILi2EN4cute5tupleIJNS5_1CILi1EEES8_S8_EEENS6_IJNS7_ILi128EEENS7_ILi96EEENS7_ILi192EEEEEELi192ENS_10bfloat16_tEfNS_4arch4Sm90ELb0ELb0ELb1ELb1ELb1ELb1ELb0ELb1ELb1ELb1ELb0ELb0EEENS1_21CollectiveEpilogueFwdINS6_IJSA_SC_SB_EEES9_SE_SG_Li256ELb1ELb1ELb0ELb0EEENS1_36VarlenDynamicPersistentTileSchedulerILi128ELi96ELi256ELi128ELb0ELb1ELb1ELb0ELb1ELb1EEEEEEEEEvNT_6ParamsE,@"STO_CUDA_ENTRY STV_DEFAULT"
_ZN7cutlass13device_kernelIN5flash11enable_sm90INS1_16FlashAttnFwdSm90INS1_25CollectiveMainloopFwdSm90ILi2EN4cute5tupleIJNS5_1CILi1EEES8_S8_EEENS6_IJNS7_ILi128EEENS7_ILi96EEENS7_ILi192EEEEEELi192ENS_10bfloat16_tEfNS_4arch4Sm90ELb0ELb0ELb1ELb1ELb1ELb1ELb0ELb1ELb1ELb1ELb0ELb0EEENS1_21CollectiveEpilogueFwdINS6_IJSA_SC_SB_EEES9_SE_SG_Li256ELb1ELb1ELb0ELb0EEENS1_36VarlenDynamicPersistentTileSchedulerILi128ELi96ELi256ELi128ELb0ELb1ELb1ELb0ELb1ELb1EEEEEEEEEvNT_6ParamsE:
[----:B------:R-:W-:Y:S01]  /*0000*/  LDC R1, c[0x0][0x37c] ;  /* 0x0000df00ff017b82 */ /* 0x000fe20000000800 */
[----:B------:R-:W-:Y:S05]  /*0010*/  EXIT ;  /* 0x000000000000794d */ /* 0x000fea0003800000 */
.L_x_2:
        /* <DEDUP_REMOVED lines=14> */
.L_x_11:


//--------------------- .text._ZN7cutlass13device_kernelIN5flash11enable_sm90INS1_16FlashAttnFwdSm90INS1_25CollectiveMainloopFwdSm90ILi2EN4cute5tupleIJNS5_1CILi1EEES8_S8_EEENS6_IJNS7_ILi128EEENS7_ILi96EEENS7_ILi192EEEEEELi192ENS_10bfloat16_tEfNS_4arch4Sm90ELb0ELb1ELb1ELb0ELb1ELb0ELb0ELb1ELb1ELb1ELb0ELb0EEENS1_21CollectiveEpilogueFwdINS6_IJSA_SC_SB_EEES9_SE_SG_Li256ELb0ELb1ELb0ELb0EEENS1_30DynamicPersistentTileSchedulerILi256ELi128ELb0ELb1ELb1EEEEEEEEEvNT_6ParamsE --------------------------
	.section	.text._ZN7cutlass13device_kernelIN5flash11enable_sm90INS1_16FlashAttnFwdSm90INS1_25CollectiveMainloopFwdSm90ILi2EN4cute5tupleIJNS5_1CILi1EEES8_S8_EEENS6_IJNS7_ILi128EEENS7_ILi96EEENS7_ILi192EEEEEELi192ENS_10bfloat16_tEfNS_4arch4Sm90ELb0ELb1ELb1ELb0ELb1ELb0ELb0ELb1ELb1ELb1ELb0ELb0EEENS1_21CollectiveEpilogueFwdINS6_IJSA_SC_SB_EEES9_SE_SG_Li256ELb0ELb1ELb0ELb0EEENS1_30DynamicPersistentTileSchedulerILi256ELi128ELb0ELb1ELb1EEEEEEEEEvNT_6ParamsE,"ax",@progbits
	.align	128
.text._ZN7cutlass13device_kernelIN5flash11enable_sm90INS1_16FlashAttnFwdSm90INS1_25CollectiveMainloopFwdSm90ILi2EN4cute5tupleIJNS5_1CILi1EEES8_S8_EEENS6_IJNS7_ILi128EEENS7_ILi96EEENS7_ILi192EEEEEELi192ENS_10bfloat16_tEfNS_4arch4Sm90ELb0ELb1ELb1ELb0ELb1ELb0ELb0ELb1ELb1ELb1ELb0ELb0EEENS1_21CollectiveEpilogueFwdINS6_IJSA_SC_SB_EEES9_SE_SG_Li256ELb0ELb1ELb0ELb0EEENS1_30DynamicPersistentTileSchedulerILi256ELi128ELb0ELb1ELb1EEEEEEEEEvNT_6ParamsE:
        .type           _ZN7cutlass13device_kernelIN5flash11enable_sm90INS1_16FlashAttnFwdSm90INS1_25CollectiveMainloopFwdSm90ILi2EN4cute5tupleIJNS5_1CILi1EEES8_S8_EEENS6_IJNS7_ILi128EEENS7_ILi96EEENS7_ILi192EEEEEELi192ENS_10bfloat16_tEfNS_4arch4Sm90ELb0ELb1ELb1ELb0ELb1ELb0ELb0ELb1ELb1ELb1ELb0ELb0EEENS1_21CollectiveEpilogueFwdINS6_IJSA_SC_SB_EEES9_SE_SG_Li256ELb0ELb1ELb0ELb0EEENS1_30DynamicPersistentTileSchedulerILi256ELi128ELb0ELb1ELb1EEEEEEEEEvNT_6ParamsE,@function
        .size           _ZN7cutlass13device_kernelIN5flash11enable_sm90INS1_16FlashAttnFwdSm90INS1_25CollectiveMainloopFwdSm90ILi2EN4cute5tupleIJNS5_1CILi1EEES8_S8_EEENS6_IJNS7_ILi128EEENS7_ILi96EEENS7_ILi192EEEEEELi192ENS_10bfloat16_tEfNS_4arch4Sm90ELb0ELb1ELb1ELb0ELb1ELb0ELb0ELb1ELb1ELb1ELb0ELb0EEENS1_21CollectiveEpilogueFwdINS6_IJSA_SC_SB_EEES9_SE_SG_Li256ELb0ELb1ELb0ELb0EEENS1_30DynamicPersistentTileSchedulerILi256ELi128ELb0ELb1ELb1EEEEEEEEEvNT_6ParamsE,(.L_x_12 - _ZN7cutlass13device_kernelIN5flash11enable_sm90INS1_16FlashAttnFwdSm90INS1_25CollectiveMainloopFwdSm90ILi2EN4cute5tupleIJNS5_1CILi1EEES8_S8_EEENS6_IJNS7_ILi128EEENS7_ILi96EEENS7_ILi192EEEEEELi192ENS_10bfloat16_tEfNS_4arch4Sm90ELb0ELb1ELb1ELb0ELb1ELb0ELb0ELb1ELb1ELb1ELb0ELb0EEENS1_21CollectiveEpilogueFwdINS6_IJSA_SC_SB_EEES9_SE_SG_Li256ELb0ELb1ELb0ELb0EEENS1_30DynamicPersistentTileSchedulerILi256ELi128ELb0ELb1ELb1EEEEEEEEEvNT_6ParamsE)
        .other          _ZN7cutlass13device_kernelIN5flash11enable_sm90INS1_16FlashAttnFwdSm90INS1_25CollectiveMainloopFwdSm90ILi2EN4cute5tupleIJNS5_1CILi1EEES8_S8_EEENS6_IJNS7_ILi128EEENS7_ILi96EEENS7_ILi192EEEEEELi192ENS_10bfloat16_tEfNS_4arch4Sm90ELb0ELb1ELb1ELb0ELb1ELb0ELb0ELb1ELb1ELb1ELb0ELb0EEENS1_21CollectiveEpilogueFwdINS6_IJSA_SC_SB_EEES9_SE_SG_Li256ELb0ELb1ELb0ELb0EEENS1_30DynamicPersistentTileSchedulerILi256ELi128ELb0ELb1ELb1EEEEEEEEEvNT_6ParamsE,@"STO_CUDA_ENTRY STV_DEFAULT"
_ZN7cutlass13device_kernelIN5flash11enable_sm90INS1_16FlashAttnFwdSm90INS1_25CollectiveMainloopFwdSm90ILi2EN4cute5tupleIJNS5_1CILi1EEES8_S8_EEENS6_IJNS7_ILi128EEENS7_ILi96EEENS7_ILi192EEEEEELi192ENS_10bfloat16_tEfNS_4arch4Sm90ELb0ELb1ELb1ELb0ELb1ELb0ELb0ELb1ELb1ELb1ELb0ELb0EEENS1_21CollectiveEpilogueFwdINS6_IJSA_SC_SB_EEES9_SE_SG_Li256ELb0ELb1ELb0ELb0EEENS1_30DynamicPersistentTileSchedulerILi256ELi128ELb0ELb1ELb1EEEEEEEEEvNT_6ParamsE:
[----:B------:R-:W-:Y:S01]  /*0000*/  LDC R1, c[0x0][0x37c] ;  /* 0x0000df00ff017b82 */ /* 0x000fe20000000800 */
[----:B------:R-:W-:Y:S05]  /*0010*/  EXIT ;  /* 0x000000000000794d */ /* 0x000fea0003800000 */
.L_x_3:
        /* <DEDUP_REMOVED lines=14> */
.L_x_12:


//--------------------- .text._ZN7cutlass13device_kernelIN5flash11enable_sm90INS1_16FlashAttnFwdSm90INS1_25CollectiveMainloopFwdSm90ILi2EN4cute5tupleIJNS5_1CILi1EEES8_S8_EEENS6_IJNS7_ILi128EEENS7_ILi96EEENS7_ILi192EEEEEELi192ENS_10bfloat16_tEfNS_4arch4Sm90ELb0ELb1ELb1ELb1ELb1ELb0ELb0ELb1ELb1ELb1ELb0ELb0EEENS1_21CollectiveEpilogueFwdINS6_IJSA_SC_SB_EEES9_SE_SG_Li256ELb1ELb1ELb0ELb0EEENS1_36VarlenDynamicPersistentTileSchedulerILi128ELi96ELi256ELi128ELb0ELb1ELb1ELb1ELb0ELb1EEEEEEEEEvNT_6ParamsE --------------------------
	.section	.text._ZN7cutlass13device_kernelIN5flash11enable_sm90INS1_16FlashAttnFwdSm90INS1_25CollectiveMainloopFwdSm90ILi2EN4cute5tupleIJNS5_1CILi1EEES8_S8_EEENS6_IJNS7_ILi128EEENS7_ILi96EEENS7_ILi192EEEEEELi192ENS_10bfloat16_tEfNS_4arch4Sm90ELb0ELb1ELb1ELb1ELb1ELb0ELb0ELb1ELb1ELb1ELb0ELb0EEENS1_21CollectiveEpilogueFwdINS6_IJSA_SC_SB_EEES9_SE_SG_Li256ELb1ELb1ELb0ELb0EEENS1_36VarlenDynamicPersistentTileSchedulerILi128ELi96ELi256ELi128ELb0ELb1ELb1ELb1ELb0ELb1EEEEEEEEEvNT_6ParamsE,"ax",@progbits
	.align	128
.text._ZN7cutlass13device_kernelIN5flash11enable_sm90INS1_16FlashAttnFwdSm90INS1_25CollectiveMainloopFwdSm90ILi2EN4cute5tupleIJNS5_1CILi1EEES8_S8_EEENS6_IJNS7_ILi128EEENS7_ILi96EEENS7_ILi192EEEEEELi192ENS_10bfloat16_tEfNS_4arch4Sm90ELb0ELb1ELb1ELb1ELb1ELb0ELb0ELb1ELb1ELb1ELb0ELb0EEENS1_21CollectiveEpilogueFwdINS6_IJSA_SC_SB_EEES9_SE_SG_Li256ELb1ELb1ELb0ELb0EEENS1_36VarlenDynamicPersistentTileSchedulerILi128ELi96ELi256ELi128ELb0ELb1ELb1ELb1ELb0ELb1EEEEEEEEEvNT_6ParamsE:
        .type           _ZN7cutlass13device_kernelIN5flash11enable_sm90INS1_16FlashAttnFwdSm90INS1_25CollectiveMainloopFwdSm90ILi2EN4cute5tupleIJNS5_1CILi1EEES8_S8_EEENS6_IJNS7_ILi128EEENS7_ILi96EEENS7_ILi192EEEEEELi192ENS_10bfloat16_tEfNS_4arch4Sm90ELb0ELb1ELb1ELb1ELb1ELb0ELb0ELb1ELb1ELb1ELb0ELb0EEENS1_21CollectiveEpilogueFwdINS6_IJSA_SC_SB_EEES9_SE_SG_Li256ELb1ELb1ELb0ELb0EEENS1_36VarlenDynamicPersistentTileSchedulerILi128ELi96ELi256ELi128ELb0ELb1ELb1ELb1ELb0ELb1EEEEEEEEEvNT_6ParamsE,@function
        .size           _ZN7cutlass13device_kernelIN5flash11enable_sm90INS1_16FlashAttnFwdSm90INS1_25CollectiveMainloopFwdSm90ILi2EN4cute5tupleIJNS5_1CILi1EEES8_S8_EEENS6_IJNS7_ILi128EEENS7_ILi96EEENS7_ILi192EEEEEELi192ENS_10bfloat16_tEfNS_4arch4Sm90ELb0ELb1ELb1ELb1ELb1ELb0ELb0ELb1ELb1ELb1ELb0ELb0EEENS1_21CollectiveEpilogueFwdINS6_IJSA_SC_SB_EEES9_SE_SG_Li256ELb1ELb1ELb0ELb0EEENS1_36VarlenDynamicPersistentTileSchedulerILi128ELi96ELi256ELi128ELb0ELb1ELb1ELb1ELb0ELb1EEEEEEEEEvNT_6ParamsE,(.L_x_13 - _ZN7cutlass13device_kernelIN5flash11enable_sm90INS1_16FlashAttnFwdSm90INS1_25CollectiveMainloopFwdSm90ILi2EN4cute5tupleIJNS5_1CILi1EEES8_S8_EEENS6_IJNS7_ILi128EEENS7_ILi96EEENS7_ILi192EEEEEELi192ENS_10bfloat16_tEfNS_4arch4Sm90ELb0ELb1ELb1ELb1ELb1ELb0ELb0ELb1ELb1ELb1ELb0ELb0EEENS1_21CollectiveEpilogueFwdINS6_IJSA_SC_SB_EEES9_SE_SG_Li256ELb1ELb1ELb0ELb0EEENS1_36VarlenDynamicPersistentTileSchedulerILi128ELi96ELi256ELi128ELb0ELb1ELb1ELb1ELb0ELb1EEEEEEEEEvNT_6ParamsE)
        .other          _ZN7cutlass13device_kernelIN5flash11enable_sm90INS1_16FlashAttnFwdSm90INS1_25CollectiveMainloopFwdSm90ILi2EN4cute5tupleIJNS5_1CILi1EEES8_S8_EEENS6_IJNS7_ILi128EEENS7_ILi96EEENS7_ILi192EEEEEELi192ENS_10bfloat16_tEfNS_4arch4Sm90ELb0ELb1ELb1ELb1ELb1ELb0ELb0ELb1ELb1ELb1ELb0ELb0EEENS1_21CollectiveEpilogueFwdINS6_IJSA_SC_SB_EEES9_SE_SG_Li256ELb1ELb1ELb0ELb0EEENS1_36VarlenDynamicPersistentTileSchedulerILi128ELi96ELi256ELi128ELb0ELb1ELb1ELb1ELb0ELb1EEEEEEEEEvNT_6ParamsE,@"STO_CUDA_ENTRY STV_DEFAULT"
_ZN7cutlass13device_kernelIN5flash11enable_sm90INS1_16FlashAttnFwdSm90INS1_25CollectiveMainloopFwdSm90ILi2EN4cute5tupleIJNS5_1CILi1EEES8_S8_EEENS6_IJNS7_ILi128EEENS7_ILi96EEENS7_ILi192EEEEEELi192ENS_10bfloat16_tEfNS_4arch4Sm90ELb0ELb1ELb1ELb1ELb1ELb0ELb0ELb1ELb1ELb1ELb0ELb0EEENS1_21CollectiveEpilogueFwdINS6_IJSA_SC_SB_EEES9_SE_SG_Li256ELb1ELb1ELb0ELb0EEENS1_36VarlenDynamicPersistentTileSchedulerILi128ELi96ELi256ELi128ELb0ELb1ELb1ELb1ELb0ELb1EEEEEEEEEvNT_6ParamsE:
[----:B------:R-:W-:Y:S01]  /*0000*/  LDC R1, c[0x0][0x37c] ;  /* 0x0000df00ff017b82 */ /* 0x000fe20000000800 */
[----:B------:R-:W-:Y:S05]  /*0010*/  EXIT ;  /* 0x000000000000794d */ /* 0x000fea0003800000 */
.L_x_4:
        /* <DEDUP_REMOVED lines=14> */
.L_x_13:


//--------------------- .text._ZN7cutlass13device_kernelIN5flash11enable_sm90INS1_16FlashAttnFwdSm90INS1_25CollectiveMainloopFwdSm90ILi2EN4cute5tupleIJNS5_1CILi1EEES8_S8_EEENS6_IJNS7_ILi128EEENS7_ILi96EEENS7_ILi192EEEEEELi192ENS_10bfloat16_tEfNS_4arch4Sm90ELb0ELb1ELb1ELb1ELb1ELb1ELb0ELb1ELb1ELb1ELb0ELb0EEENS1_21CollectiveEpilogueFwdINS6_IJSA_SC_SB_EEES9_SE_SG_Li256ELb1ELb1ELb0ELb0EEENS1_36VarlenDynamicPersistentTileSchedulerILi128ELi96ELi256ELi128ELb0ELb1ELb1ELb1ELb0ELb1EEEEEEEEEvNT_6ParamsE --------------------------
	.section	.text._ZN7cutlass13device_kernelIN5flash11enable_sm90INS1_16FlashAttnFwdSm90INS1_25CollectiveMainloopFwdSm90ILi2EN4cute5tupleIJNS5_1CILi1EEES8_S8_EEENS6_IJNS7_ILi128EEENS7_ILi96EEENS7_ILi192EEEEEELi192ENS_10bfloat16_tEfNS_4arch4Sm90ELb0ELb1ELb1ELb1ELb1ELb1ELb0ELb1ELb1ELb1ELb0ELb0EEENS1_21CollectiveEpilogueFwdINS6_IJSA_SC_SB_EEES9_SE_SG_Li256ELb1ELb1ELb0ELb0EEENS1_36VarlenDynamicPersistentTileSchedulerILi128ELi96ELi256ELi128ELb0ELb1ELb1ELb1ELb0ELb1EEEEEEEEEvNT_6ParamsE,"ax",@progbits
	.align	128
.text._ZN7cutlass13device_kernelIN5flash11enable_sm90INS1_16FlashAttnFwdSm90INS1_25CollectiveMainloopFwdSm90ILi2EN4cute5tupleIJNS5_1CILi1EEES8_S8_EEENS6_IJNS7_ILi128EEENS7_ILi96EEENS7_ILi192EEEEEELi192ENS_10bfloat16_tEfNS_4arch4Sm90ELb0ELb1ELb1ELb1ELb1ELb1ELb0ELb1ELb1ELb1ELb0ELb0EEENS1_21CollectiveEpilogueFwdINS6_IJSA_SC_SB_EEES9_SE_SG_Li256ELb1ELb1ELb0ELb0EEENS1_36VarlenDynamicPersistentTileSchedulerILi128ELi96ELi256ELi128ELb0ELb1ELb1ELb1ELb0ELb1EEEEEEEEEvNT_6ParamsE:
        .type           _ZN7cutlass13device_kernelIN5flash11enable_sm90INS1_16FlashAttnFwdSm90INS1_25CollectiveMainloopFwdSm90ILi2EN4cute5tupleIJNS5_1CILi1EEES8_S8_EEENS6_IJNS7_ILi128EEENS7_ILi96EEENS7_ILi192EEEEEELi192ENS_10bfloat16_tEfNS_4arch4Sm90ELb0ELb1ELb1ELb1ELb1ELb1ELb0ELb1ELb1ELb1ELb0ELb0EEENS1_21CollectiveEpilogueFwdINS6_IJSA_SC_SB_EEES9_SE_SG_Li256ELb1ELb1ELb0ELb0EEENS1_36VarlenDynamicPersistentTileSchedulerILi128ELi96ELi256ELi128ELb0ELb1ELb1ELb1ELb0ELb1EEEEEEEEEvNT_6ParamsE,@function
        .size           _ZN7cutlass13device_kernelIN5flash11enable_sm90INS1_16FlashAttnFwdSm90INS1_25CollectiveMainloopFwdSm90ILi2EN4cute5tupleIJNS5_1CILi1EEES8_S8_EEENS6_IJNS7_ILi128EEENS7_ILi96EEENS7_ILi192EEEEEELi192ENS_10bfloat16_tEfNS_4arch4Sm90ELb0ELb1ELb1ELb1ELb1ELb1ELb0ELb1ELb1ELb1ELb0ELb0EEENS1_21CollectiveEpilogueFwdINS6_IJSA_SC_SB_EEES9_SE_SG_Li256ELb1ELb1ELb0ELb0EEENS1_36VarlenDynamicPersistentTileSchedulerILi128ELi96ELi256ELi128ELb0ELb1ELb1ELb1ELb0ELb1EEEEEEEEEvNT_6ParamsE,(.L_x_14 - _ZN7cutlass13device_kernelIN5flash11enable_sm90INS1_16FlashAttnFwdSm90INS1_25CollectiveMainloopFwdSm90ILi2EN4cute5tupleIJNS5_1CILi1EEES8_S8_EEENS6_IJNS7_ILi128EEENS7_ILi96EEENS7_ILi192EEEEEELi192ENS_10bfloat16_tEfNS_4arch4Sm90ELb0ELb1ELb1ELb1ELb1ELb1ELb0ELb1ELb1ELb1ELb0ELb0EEENS1_21CollectiveEpilogueFwdINS6_IJSA_SC_SB_EEES9_SE_SG_Li256ELb1ELb1ELb0ELb0EEENS1_36VarlenDynamicPersistentTileSchedulerILi128ELi96ELi256ELi128ELb0ELb1ELb1ELb1ELb0ELb1EEEEEEEEEvNT_6ParamsE)
        .other          _ZN7cutlass13device_kernelIN5flash11enable_sm90INS1_16FlashAttnFwdSm90INS1_25CollectiveMainloopFwdSm90ILi2EN4cute5tupleIJNS5_1CILi1EEES8_S8_EEENS6_IJNS7_ILi128EEENS7_ILi96EEENS7_ILi192EEEEEELi192ENS_10bfloat16_tEfNS_4arch4Sm90ELb0ELb1ELb1ELb1ELb1ELb1ELb0ELb1ELb1ELb1ELb0ELb0EEENS1_21CollectiveEpilogueFwdINS6_IJSA_SC_SB_EEES9_SE_SG_Li256ELb1ELb1ELb0ELb0EEENS1_36VarlenDynamicPersistentTileSchedulerILi128ELi96ELi256ELi128ELb0ELb1ELb1ELb1ELb0ELb1EEEEEEEEEvNT_6ParamsE,@"STO_CUDA_ENTRY STV_DEFAULT"
_ZN7cutlass13device_kernelIN5flash11enable_sm90INS1_16FlashAttnFwdSm90INS1_25CollectiveMainloopFwdSm90ILi2EN4cute5tupleIJNS5_1CILi1EEES8_S8_EEENS6_IJNS7_ILi128EEENS7_ILi96EEENS7_ILi192EEEEEELi192ENS_10bfloat16_tEfNS_4arch4Sm90ELb0ELb1ELb1ELb1ELb1ELb1ELb0ELb1ELb1ELb1ELb0ELb0EEENS1_21CollectiveEpilogueFwdINS6_IJSA_SC_SB_EEES9_SE_SG_Li256ELb1ELb1ELb0ELb0EEENS1_36VarlenDynamicPersistentTileSchedulerILi128ELi96ELi256ELi128ELb0ELb1ELb1ELb1ELb0ELb1EEEEEEEEEvNT_6ParamsE:
[----:B------:R-:W-:Y:S01]  /*0000*/  LDC R1, c[0x0][0x37c] ;  /* 0x0000df00ff017b82 */ /* 0x000fe20000000800 */
[----:B------:R-:W-:Y:S05]  /*0010*/  EXIT ;  /* 0x000000000000794d */ /* 0x000fea0003800000 */
.L_x_5:
        /* <DEDUP_REMOVED lines=14> */
.L_x_14:


//--------------------- .text._ZN7cutlass13device_kernelIN5flash11enable_sm90INS1_16FlashAttnFwdSm90INS1_25CollectiveMainloopFwdSm90ILi2EN4cute5tupleIJNS5_1CILi1EEES8_S8_EEENS6_IJNS7_ILi128EEENS7_ILi96EEENS7_ILi192EEEEEELi192ENS_10bfloat16_tEfNS_4arch4Sm90ELb1ELb0ELb1ELb0ELb1ELb0ELb0ELb1ELb1ELb1ELb0ELb0EEENS1_21CollectiveEpilogueFwdINS6_IJSA_SC_SB_EEES9_SE_SG_Li256ELb0ELb1ELb0ELb0EEENS1_30DynamicPersistentTileSchedulerILi256ELi128ELb0ELb1ELb1EEEEEEEEEvNT_6ParamsE --------------------------
	.section	.text._ZN7cutlass13device_kernelIN5flash11enable_sm90INS1_16FlashAttnFwdSm90INS1_25CollectiveMainloopFwdSm90ILi2EN4cute5tupleIJNS5_1CILi1EEES8_S8_EEENS6_IJNS7_ILi128EEENS7_ILi96EEENS7_ILi192EEEEEELi192ENS_10bfloat16_tEfNS_4arch4Sm90ELb1ELb0ELb1ELb0ELb1ELb0ELb0ELb1ELb1ELb1ELb0ELb0EEENS1_21CollectiveEpilogueFwdINS6_IJSA_SC_SB_EEES9_SE_SG_Li256ELb0ELb1ELb0ELb0EEENS1_30DynamicPersistentTileSchedulerILi256ELi128ELb0ELb1ELb1EEEEEEEEEvNT_6ParamsE,"ax",@progbits
	.align	128
.text._ZN7cutlass13device_kernelIN5flash11enable_sm90INS1_16FlashAttnFwdSm90INS1_25CollectiveMainloopFwdSm90ILi2EN4cute5tupleIJNS5_1CILi1EEES8_S8_EEENS6_IJNS7_ILi128EEENS7_ILi96EEENS7_ILi192EEEEEELi192ENS_10bfloat16_tEfNS_4arch4Sm90ELb1ELb0ELb1ELb0ELb1ELb0ELb0ELb1ELb1ELb1ELb0ELb0EEENS1_21CollectiveEpilogueFwdINS6_IJSA_SC_SB_EEES9_SE_SG_Li256ELb0ELb1ELb0ELb0EEENS1_30DynamicPersistentTileSchedulerILi256ELi128ELb0ELb1ELb1EEEEEEEEEvNT_6ParamsE:
        .type           _ZN7cutlass13device_kernelIN5flash11enable_sm90INS1_16FlashAttnFwdSm90INS1_25CollectiveMainloopFwdSm90ILi2EN4cute5tupleIJNS5_1CILi1EEES8_S8_EEENS6_IJNS7_ILi128EEENS7_ILi96EEENS7_ILi192EEEEEELi192ENS_10bfloat16_tEfNS_4arch4Sm90ELb1ELb0ELb1ELb0ELb1ELb0ELb0ELb1ELb1ELb1ELb0ELb0EEENS1_21CollectiveEpilogueFwdINS6_IJSA_SC_SB_EEES9_SE_SG_Li256ELb0ELb1ELb0ELb0EEENS1_30DynamicPersistentTileSchedulerILi256ELi128ELb0ELb1ELb1EEEEEEEEEvNT_6ParamsE,@function
        .size           _ZN7cutlass13device_kernelIN5flash11enable_sm90INS1_16FlashAttnFwdSm90INS1_25CollectiveMainloopFwdSm90ILi2EN4cute5tupleIJNS5_1CILi1EEES8_S8_EEENS6_IJNS7_ILi128EEENS7_ILi96EEENS7_ILi192EEEEEELi192ENS_10bfloat16_tEfNS_4arch4Sm90ELb1ELb0ELb1ELb0ELb1ELb0ELb0ELb1ELb1ELb1ELb0ELb0EEENS1_21CollectiveEpilogueFwdINS6_IJSA_SC_SB_EEES9_SE_SG_Li256ELb0ELb1ELb0ELb0EEENS1_30DynamicPersistentTileSchedulerILi256ELi128ELb0ELb1ELb1EEEEEEEEEvNT_6ParamsE,(.L_x_15 - _ZN7cutlass13device_kernelIN5flash11enable_sm90INS1_16FlashAttnFwdSm90INS1_25CollectiveMainloopFwdSm90ILi2EN4cute5tupleIJNS5_1CILi1EEES8_S8_EEENS6_IJNS7_ILi128EEENS7_ILi96EEENS7_ILi192EEEEEELi192ENS_10bfloat16_tEfNS_4arch4Sm90ELb1ELb0ELb1ELb0ELb1ELb0ELb0ELb1ELb1ELb1ELb0ELb0EEENS1_21CollectiveEpilogueFwdINS6_IJSA_SC_SB_EEES9_SE_SG_Li256ELb0ELb1ELb0ELb0EEENS1_30DynamicPersistentTileSchedulerILi256ELi128ELb0ELb1ELb1EEEEEEEEEvNT_6ParamsE)
        .other          _ZN7cutlass13device_kernelIN5flash11enable_sm90INS1_16FlashAttnFwdSm90INS1_25CollectiveMainloopFwdSm90ILi2EN4cute5tupleIJNS5_1CILi1EEES8_S8_EEENS6_IJNS7_ILi128EEENS7_ILi96EEENS7_ILi192EEEEEELi192ENS_10bfloat16_tEfNS_4arch4Sm90ELb1ELb0ELb1ELb0ELb1ELb0ELb0ELb1ELb1ELb1ELb0ELb0EEENS1_21CollectiveEpilogueFwdINS6_IJSA_SC_SB_EEES9_SE_SG_Li256ELb0ELb1ELb0ELb0EEENS1_30DynamicPersistentTileSchedulerILi256ELi128ELb0ELb1ELb1EEEEEEEEEvNT_6ParamsE,@"STO_CUDA_ENTRY STV_DEFAULT"
_ZN7cutlass13device_kernelIN5flash11enable_sm90INS1_16FlashAttnFwdSm90INS1_25CollectiveMainloopFwdSm90ILi2EN4cute5tupleIJNS5_1CILi1EEES8_S8_EEENS6_IJNS7_ILi128EEENS7_ILi96EEENS7_ILi192EEEEEELi192ENS_10bfloat16_tEfNS_4arch4Sm90ELb1ELb0ELb1ELb0ELb1ELb0ELb0ELb1ELb1ELb1ELb0ELb0EEENS1_21CollectiveEpilogueFwdINS6_IJSA_SC_SB_EEES9_SE_SG_Li256ELb0ELb1ELb0ELb0EEENS1_30DynamicPersistentTileSchedulerILi256ELi128ELb0ELb1ELb1EEEEEEEEEvNT_6ParamsE:
[----:B------:R-:W-:Y:S01]  /*0000*/  LDC R1, c[0x0][0x37c] ;  /* 0x0000df00ff017b82 */ /* 0x000fe20000000800 */
[----:B------:R-:W-:Y:S05]  /*0010*/  EXIT ;  /* 0x000000000000794d */ /* 0x000fea0003800000 */
.L_x_6:
        /* <DEDUP_REMOVED lines=14> */
.L_x_15:


//--------------------- .text._ZN7cutlass13device_kernelIN5flash11enable_sm90INS1_16FlashAttnFwdSm90INS1_25CollectiveMainloopFwdSm90ILi2EN4cute5tupleIJNS5_1CILi1EEES8_S8_EEENS6_IJNS7_ILi128EEENS7_ILi96EEENS7_ILi192EEEEEELi192ENS_10bfloat16_tEfNS_4arch4Sm90ELb1ELb0ELb1ELb1ELb1ELb0ELb0ELb1ELb1ELb1ELb0ELb0EEENS1_21CollectiveEpilogueFwdINS6_IJSA_SC_SB_EEES9_SE_SG_Li256ELb1ELb1ELb0ELb0EEENS1_36VarlenDynamicPersistentTileSchedulerILi128ELi96ELi256ELi128ELb0ELb1ELb1ELb1ELb1ELb1EEEEEEEEEvNT_6ParamsE --------------------------
	.section	.text._ZN7cutlass13device_kernelIN5flash11enable_sm90INS1_16FlashAttnFwdSm90INS1_25CollectiveMainloopFwdSm90ILi2EN4cute5tupleIJNS5_1CILi1EEES8_S8_EEENS6_IJNS7_ILi128EEENS7_ILi96EEENS7_ILi192EEEEEELi192ENS_10bfloat16_tEfNS_4arch4Sm90ELb1ELb0ELb1ELb1ELb1ELb0ELb0ELb1ELb1ELb1ELb0ELb0EEENS1_21CollectiveEpilogueFwdINS6_IJSA_SC_SB_EEES9_SE_SG_Li256ELb1ELb1ELb0ELb0EEENS1_36VarlenDynamicPersistentTileSchedulerILi128ELi96ELi256ELi128ELb0ELb1ELb1ELb1ELb1ELb1EEEEEEEEEvNT_6ParamsE,"ax",@progbits
	.align	128
.text._ZN7cutlass13device_kernelIN5flash11enable_sm90INS1_16FlashAttnFwdSm90INS1_25CollectiveMainloopFwdSm90ILi2EN4cute5tupleIJNS5_1CILi1EEES8_S8_EEENS6_IJNS7_ILi128EEENS7_ILi96EEENS7_ILi192EEEEEELi192ENS_10bfloat16_tEfNS_4arch4Sm90ELb1ELb0ELb1ELb1ELb1ELb0ELb0ELb1ELb1ELb1ELb0ELb0EEENS1_21CollectiveEpilogueFwdINS6_IJSA_SC_SB_EEES9_SE_SG_Li256ELb1ELb1ELb0ELb0EEENS1_36VarlenDynamicPersistentTileSchedulerILi128ELi96ELi256ELi128ELb0ELb1ELb1ELb1ELb1ELb1EEEEEEEEEvNT_6ParamsE:
        .type           _ZN7cutlass13device_kernelIN5flash11enable_sm90INS1_16FlashAttnFwdSm90INS1_25CollectiveMainloopFwdSm90ILi2EN4cute5tupleIJNS5_1CILi1EEES8_S8_EEENS6_IJNS7_ILi128EEENS7_ILi96EEENS7_ILi192EEEEEELi192ENS_10bfloat16_tEfNS_4arch4Sm90ELb1ELb0ELb1ELb1ELb1ELb0ELb0ELb1ELb1ELb1ELb0ELb0EEENS1_21CollectiveEpilogueFwdINS6_IJSA_SC_SB_EEES9_SE_SG_Li256ELb1ELb1ELb0ELb0EEENS1_36VarlenDynamicPersistentTileSchedulerILi128ELi96ELi256ELi128ELb0ELb1ELb1ELb1ELb1ELb1EEEEEEEEEvNT_6ParamsE,@function
        .size           _ZN7cutlass13device_kernelIN5flash11enable_sm90INS1_16FlashAttnFwdSm90INS1_25CollectiveMainloopFwdSm90ILi2EN4cute5tupleIJNS5_1CILi1EEES8_S8_EEENS6_IJNS7_ILi128EEENS7_ILi96EEENS7_ILi192EEEEEELi192ENS_10bfloat16_tEfNS_4arch4Sm90ELb1ELb0ELb1ELb1ELb1ELb0ELb0ELb1ELb1ELb1ELb0ELb0EEENS1_21CollectiveEpilogueFwdINS6_IJSA_SC_SB_EEES9_SE_SG_Li256ELb1ELb1ELb0ELb0EEENS1_36VarlenDynamicPersistentTileSchedulerILi128ELi96ELi256ELi128ELb0ELb1ELb1ELb1ELb1ELb1EEEEEEEEEvNT_6ParamsE,(.L_x_16 - _ZN7cutlass13device_kernelIN5flash11enable_sm90INS1_16FlashAttnFwdSm90INS1_25CollectiveMainloopFwdSm90ILi2EN4cute5tupleIJNS5_1CILi1EEES8_S8_EEENS6_IJNS7_ILi128EEENS7_ILi96EEENS7_ILi192EEEEEELi192ENS_10bfloat16_tEfNS_4arch4Sm90ELb1ELb0ELb1ELb1ELb1ELb0ELb0ELb1ELb1ELb1ELb0ELb0EEENS1_21CollectiveEpilogueFwdINS6_IJSA_SC_SB_EEES9_SE_SG_Li256ELb1ELb1ELb0ELb0EEENS1_36VarlenDynamicPersistentTileSchedulerILi128ELi96ELi256ELi128ELb0ELb1ELb1ELb1ELb1ELb1EEEEEEEEEvNT_6ParamsE)
        .other          _ZN7cutlass13device_kernelIN5flash11enable_sm90INS1_16FlashAttnFwdSm90INS1_25CollectiveMainloopFwdSm90ILi2EN4cute5tupleIJNS5_1CILi1EEES8_S8_EEENS6_IJNS7_ILi128EEENS7_ILi96EEENS7_ILi192EEEEEELi192ENS_10bfloat16_tEfNS_4arch4Sm90ELb1ELb0ELb1ELb1ELb1ELb0ELb0ELb1ELb1ELb1ELb0ELb0EEENS1_21CollectiveEpilogueFwdINS6_IJSA_SC_SB_EEES9_SE_SG_Li256ELb1ELb1ELb0ELb0EEENS1_36VarlenDynamicPersistentTileSchedulerILi128ELi96ELi256ELi128ELb0ELb1ELb1ELb1ELb1ELb1EEEEEEEEEvNT_6ParamsE,@"STO_CUDA_ENTRY STV_DEFAULT"
_ZN7cutlass13device_kernelIN5flash11enable_sm90INS1_16FlashAttnFwdSm90INS1_25CollectiveMainloopFwdSm90ILi2EN4cute5tupleIJNS5_1CILi1EEES8_S8_EEENS6_IJNS7_ILi128EEENS7_ILi96EEENS7_ILi192EEEEEELi192ENS_10bfloat16_tEfNS_4arch4Sm90ELb1ELb0ELb1ELb1ELb1ELb0ELb0ELb1ELb1ELb1ELb0ELb0EEENS1_21CollectiveEpilogueFwdINS6_IJSA_SC_SB_EEES9_SE_SG_Li256ELb1ELb1ELb0ELb0EEENS1_36VarlenDynamicPersistentTileSchedulerILi128ELi96ELi256ELi128ELb0ELb1ELb1ELb1ELb1ELb1EEEEEEEEEvNT_6ParamsE:
[----:B------:R-:W-:Y:S01]  /*0000*/  LDC R1, c[0x0][0x37c] ;  /* 0x0000df00ff017b82 */ /* 0x000fe20000000800 */
[----:B------:R-:W-:Y:S05]  /*0010*/  EXIT ;  /* 0x000000000000794d */ /* 0x000fea0003800000 */
.L_x_7:
        /* <DEDUP_REMOVED lines=14> */
.L_x_16:


//--------------------- .text._ZN7cutlass13device_kernelIN5flash11enable_sm90INS1_16FlashAttnFwdSm90INS1_25CollectiveMainloopFwdSm90ILi2EN4cute5tupleIJNS5_1CILi1EEES8_S8_EEENS6_IJNS7_ILi128EEENS7_ILi96EEENS7_ILi192EEEEEELi192ENS_10bfloat16_tEfNS_4arch4Sm90ELb1ELb0ELb1ELb1ELb1ELb1ELb0ELb1ELb1ELb1ELb0ELb0EEENS1_21CollectiveEpilogueFwdINS6_IJSA_SC_SB_EEES9_SE_SG_Li256ELb1ELb1ELb0ELb0EEENS1_36VarlenDynamicPersistentTileSchedulerILi128ELi96ELi256ELi128ELb0ELb1ELb1ELb1ELb1ELb1EEEEEEEEEvNT_6ParamsE --------------------------
	.section	.text._ZN7cutlass13device_kernelIN5flash11enable_sm90INS1_16FlashAttnFwdSm90INS1_25CollectiveMainloopFwdSm90ILi2EN4cute5tupleIJNS5_1CILi1EEES8_S8_EEENS6_IJNS7_ILi128EEENS7_ILi96EEENS7_ILi192EEEEEELi192ENS_10bfloat16_tEfNS_4arch4Sm90ELb1ELb0ELb1ELb1ELb1ELb1ELb0ELb1ELb1ELb1ELb0ELb0EEENS1_21CollectiveEpilogueFwdINS6_IJSA_SC_SB_EEES9_SE_SG_Li256ELb1ELb1ELb0ELb0EEENS1_36VarlenDynamicPersistentTileSchedulerILi128ELi96ELi256ELi128ELb0ELb1ELb1ELb1ELb1ELb1EEEEEEEEEvNT_6ParamsE,"ax",@progbits
	.align	128
.text._ZN7cutlass13device_kernelIN5flash11enable_sm90INS1_16FlashAttnFwdSm90INS1_25CollectiveMainloopFwdSm90ILi2EN4cute5tupleIJNS5_1CILi1EEES8_S8_EEENS6_IJNS7_ILi128EEENS7_ILi96EEENS7_ILi192EEEEEELi192ENS_10bfloat16_tEfNS_4arch4Sm90ELb1ELb0ELb1ELb1ELb1ELb1ELb0ELb1ELb1ELb1ELb0ELb0EEENS1_21CollectiveEpilogueFwdINS6_IJSA_SC_SB_EEES9_SE_SG_Li256ELb1ELb1ELb0ELb0EEENS1_36VarlenDynamicPersistentTileSchedulerILi128ELi96ELi256ELi128ELb0ELb1ELb1ELb1ELb1ELb1EEEEEEEEEvNT_6ParamsE:
        .type           _ZN7cutlass13device_kernelIN5flash11enable_sm90INS1_16FlashAttnFwdSm90INS1_25CollectiveMainloopFwdSm90ILi2EN4cute5tupleIJNS5_1CILi1EEES8_S8_EEENS6_IJNS7_ILi128EEENS7_ILi96EEENS7_ILi192EEEEEELi192ENS_10bfloat16_tEfNS_4arch4Sm90ELb1ELb0ELb1ELb1ELb1ELb1ELb0ELb1ELb1ELb1ELb0ELb0EEENS1_21CollectiveEpilogueFwdINS6_IJSA_SC_SB_EEES9_SE_SG_Li256ELb1ELb1ELb0ELb0EEENS1_36VarlenDynamicPersistentTileSchedulerILi128ELi96ELi256ELi128ELb0ELb1ELb1ELb1ELb1ELb1EEEEEEEEEvNT_6ParamsE,@function
        .size           _ZN7cutlass13device_kernelIN5flash11enable_sm90INS1_16FlashAttnFwdSm90INS1_25CollectiveMainloopFwdSm90ILi2EN4cute5tupleIJNS5_1CILi1EEES8_S8_EEENS6_IJNS7_ILi128EEENS7_ILi96EEENS7_ILi192EEEEEELi192ENS_10bfloat16_tEfNS_4arch4Sm90ELb1ELb0ELb1ELb1ELb1ELb1ELb0ELb1ELb1ELb1ELb0ELb0EEENS1_21CollectiveEpilogueFwdINS6_IJSA_SC_SB_EEES9_SE_SG_Li256ELb1ELb1ELb0ELb0EEENS1_36VarlenDynamicPersistentTileSchedulerILi128ELi96ELi256ELi128ELb0ELb1ELb1ELb1ELb1ELb1EEEEEEEEEvNT_6ParamsE,(.L_x_17 - _ZN7cutlass13device_kernelIN5flash11enable_sm90INS1_16FlashAttnFwdSm90INS1_25CollectiveMainloopFwdSm90ILi2EN4cute5tupleIJNS5_1CILi1EEES8_S8_EEENS6_IJNS7_ILi128EEENS7_ILi96EEENS7_ILi192EEEEEELi192ENS_10bfloat16_tEfNS_4arch4Sm90ELb1ELb0ELb1ELb1ELb1ELb1ELb0ELb1ELb1ELb1ELb0ELb0EEENS1_21CollectiveEpilogueFwdINS6_IJSA_SC_SB_EEES9_SE_SG_Li256ELb1ELb1ELb0ELb0EEENS1_36VarlenDynamicPersistentTileSchedulerILi128ELi96ELi256ELi128ELb0ELb1ELb1ELb1ELb1ELb1EEEEEEEEEvNT_6ParamsE)
        .other          _ZN7cutlass13device_kernelIN5flash11enable_sm90INS1_16FlashAttnFwdSm90INS1_25CollectiveMainloopFwdSm90ILi2EN4cute5tupleIJNS5_1CILi1EEES8_S8_EEENS6_IJNS7_ILi128EEENS7_ILi96EEENS7_ILi192EEEEEELi192ENS_10bfloat16_tEfNS_4arch4Sm90ELb1ELb0ELb1ELb1ELb1ELb1ELb0ELb1ELb1ELb1ELb0ELb0EEENS1_21CollectiveEpilogueFwdINS6_IJSA_SC_SB_EEES9_SE_SG_Li256ELb1ELb1ELb0ELb0EEENS1_36VarlenDynamicPersistentTileSchedulerILi128ELi96ELi256ELi128ELb0ELb1ELb1ELb1ELb1ELb1EEEEEEEEEvNT_6ParamsE,@"STO_CUDA_ENTRY STV_DEFAULT"
_ZN7cutlass13device_kernelIN5flash11enable_sm90INS1_16FlashAttnFwdSm90INS1_25CollectiveMainloopFwdSm90ILi2EN4cute5tupleIJNS5_1CILi1EEES8_S8_EEENS6_IJNS7_ILi128EEENS7_ILi96EEENS7_ILi192EEEEEELi192ENS_10bfloat16_tEfNS_4arch4Sm90ELb1ELb0ELb1ELb1ELb1ELb1ELb0ELb1ELb1ELb1ELb0ELb0EEENS1_21CollectiveEpilogueFwdINS6_IJSA_SC_SB_EEES9_SE_SG_Li256ELb1ELb1ELb0ELb0EEENS1_36VarlenDynamicPersistentTileSchedulerILi128ELi96ELi256ELi128ELb0ELb1ELb1ELb1ELb1ELb1EEEEEEEEEvNT_6ParamsE:
[----:B------:R-:W-:Y:S01]  /*0000*/  LDC R1, c[0x0][0x37c] ;  /* 0x0000df00ff017b82 */ /* 0x000fe20000000800 */
[----:B------:R-:W-:Y:S05]  /*0010*/  EXIT ;  /* 0x000000000000794d */ /* 0x000fea0003800000 */
.L_x_8:
        /* <DEDUP_REMOVED lines=14> */
.L_x_17:


//--------------------- .nv.shared.reserved.0     --------------------------
	.section	.nv.shared.reserved.0,"aw",@nobits
	.weak		__nv_reservedSMEM_offset_0_alias
	.size		__nv_reservedSMEM_offset_0_alias, 0, 64
	.other		__nv_reservedSMEM_offset_0_alias,@"STO_CUDA_RESERVED_SHARED STV_DEFAULT"
__nv_reservedSMEM_offset_0_alias:
	.zero		0
	.zero		64


//--------------------- .nv.global                --------------------------
	.section	.nv.global,"aw",@nobits
.nv.global:
	.type		_ZN80_INTERNAL_56c26c81_44_flash_fwd_hdim192_bf16_paged_softcap_sm90_cu_ceb34e2a_31094cute1_E,@object
	.size		_ZN80_INTERNAL_56c26c81_44_flash_fwd_hdim192_bf16_paged_softcap_sm90_cu_ceb34e2a_31094cute1_E,(_ZN80_INTERNAL_56c26c81_44_flash_fwd_hdim192_bf16_paged_softcap_sm90_cu_ceb34e2a_31094cuda3std3__45__cpo6cbeginE - _ZN80_INTERNAL_56c26c81_44_flash_fwd_hdim192_bf16_paged_softcap_sm90_cu_ceb34e2a_31094cute1_E)
_ZN80_INTERNAL_56c26c81_44_flash_fwd_hdim192_bf16_paged_softcap_sm90_cu_ceb34e2a_31094cute1_E:
	.zero		1
	.type		_ZN80_INTERNAL_56c26c81_44_flash_fwd_hdim192_bf16_paged_softcap_sm90_cu_ceb34e2a_31094cuda3std3__45__cpo6cbeginE,@object
	.size		_ZN80_INTERNAL_56c26c81_44_flash_fwd_hdim192_bf16_paged_softcap_sm90_cu_ceb34e2a_31094cuda3std3__45__cpo6cbeginE,(_ZN80_INTERNAL_56c26c81_44_flash_fwd_hdim192_bf16_paged_softcap_sm90_cu_ceb34e2a_31094cuda3std3__48in_placeE - _ZN80_INTERNAL_56c26c81_44_flash_fwd_hdim192_bf16_paged_softcap_sm90_cu_ceb34e2a_31094cuda3std3__45__cpo6cbeginE)
_ZN80_INTERNAL_56c26c81_44_flash_fwd_hdim192_bf16_paged_softcap_sm90_cu_ceb34e2a_31094cuda3std3__45__cpo6cbeginE:
	.zero		1
	.type		_ZN80_INTERNAL_56c26c81_44_flash_fwd_hdim192_bf16_paged_softcap_sm90_cu_ceb34e2a_31094cuda3std3__48in_placeE,@object
	.size		_ZN80_INTERNAL_56c26c81_44_flash_fwd_hdim192_bf16_paged_softcap_sm90_cu_ceb34e2a_31094cuda3std3__48in_placeE,(_ZN80_INTERNAL_56c26c81_44_flash_fwd_hdim192_bf16_paged_softcap_sm90_cu_ceb34e2a_31094cuda3std6ranges3__45__cpo9iter_moveE - _ZN80_INTERNAL_56c26c81_44_flash_fwd_hdim192_bf16_paged_softcap_sm90_cu_ceb34e2a_31094cuda3std3__48in_placeE)
_ZN80_INTERNAL_56c26c81_44_flash_fwd_hdim192_bf16_paged_softcap_sm90_cu_ceb34e2a_31094cuda3std3__48in_placeE:
	.zero		1
	.type		_ZN80_INTERNAL_56c26c81_44_flash_fwd_hdim192_bf16_paged_softcap_sm90_cu_ceb34e2a_31094cuda3std6ranges3__45__cpo9iter_moveE,@object
	.size		_ZN80_INTERNAL_56c26c81_44_flash_fwd_hdim192_bf16_paged_softcap_sm90_cu_ceb34e2a_31094cuda3std6ranges3__45__cpo9iter_moveE,(_ZN80_INTERNAL_56c26c81_44_flash_fwd_hdim192_bf16_paged_softcap_sm90_cu_ceb34e2a_31094cuda3std3__45__cpo5beginE - _ZN80_INTERNAL_56c26c81_44_flash_fwd_hdim192_bf16_paged_softcap_sm90_cu_ceb34e2a_31094cuda3std6ranges3__45__cpo9iter_moveE)
_ZN80_INTERNAL_56c26c81_44_flash_fwd_hdim192_bf16_paged_softcap_sm90_cu_ceb34e2a_31094cuda3std6ranges3__45__cpo9iter_moveE:
	.zero		1
	.type		_ZN80_INTERNAL_56c26c81_44_flash_fwd_hdim192_bf16_paged_softcap_sm90_cu_ceb34e2a_31094cuda3std3__45__cpo5beginE,@object
	.size		_ZN80_INTERNAL_56c26c81_44_flash_fwd_hdim192_bf16_paged_softcap_sm90_cu_ceb34e2a_31094cuda3std3__45__cpo5beginE,(_ZN80_INTERNAL_56c26c81_44_flash_fwd_hdim192_bf16_paged_softcap_sm90_cu_ceb34e2a_31094cuda3std3__482_GLOBAL__N__56c26c81_44_flash_fwd_hdim192_bf16_paged_softcap_sm90_cu_ceb34e2a_31096ignoreE - _ZN80_INTERNAL_56c26c81_44_flash_fwd_hdim192_bf16_paged_softcap_sm90_cu_ceb34e2a_31094cuda3std3__45__cpo5beginE)
_ZN80_INTERNAL_56c26c81_44_flash_fwd_hdim192_bf16_paged_softcap_sm90_cu_ceb34e2a_31094cuda3std3__45__cpo5beginE:
	.zero		1
	.type		_ZN80_INTERNAL_56c26c81_44_flash_fwd_hdim192_bf16_paged_softcap_sm90_cu_ceb34e2a_31094cuda3std3__482_GLOBAL__N__56c26c81_44_flash_fwd_hdim192_bf16_paged_softcap_sm90_cu_ceb34e2a_31096ignoreE,@object
	.size		_ZN80_INTERNAL_56c26c81_44_flash_fwd_hdim192_bf16_paged_softcap_sm90_cu_ceb34e2a_31094cuda3std3__482_GLOBAL__N__56c26c81_44_flash_fwd_hdim192_bf16_paged_softcap_sm90_cu_ceb34e2a_31096ignoreE,(_ZN80_INTERNAL_56c26c81_44_flash_fwd_hdim192_bf16_paged_softcap_sm90_cu_ceb34e2a_31094cute7productE - _ZN80_INTERNAL_56c26c81_44_flash_fwd_hdim192_bf16_paged_softcap_sm90_cu_ceb34e2a_31094cuda3std3__482_GLOBAL__N__56c26c81_44_flash_fwd_hdim192_bf16_paged_softcap_sm90_cu_ceb34e2a_31096ignoreE)
_ZN80_INTERNAL_56c26c81_44_flash_fwd_hdim192_bf16_paged_softcap_sm90_cu_ceb34e2a_31094cuda3std3__482_GLOBAL__N__56c26c81_44_flash_fwd_hdim192_bf16_paged_softcap_sm90_cu_ceb34e2a_31096ignoreE:
	.zero		1
	.type		_ZN80_INTERNAL_56c26c81_44_flash_fwd_hdim192_bf16_paged_softcap_sm90_cu_ceb34e2a_31094cute7productE,@object
	.size		_ZN80_INTERNAL_56c26c81_44_flash_fwd_hdim192_bf16_paged_softcap_sm90_cu_ceb34e2a_31094cute7productE,(_ZN80_INTERNAL_56c26c81_44_flash_fwd_hdim192_bf16_paged_softcap_sm90_cu_ceb34e2a_31094cuda3std3__45__cpo3endE - _ZN80_INTERNAL_56c26c81_44_flash_fwd_hdim192_bf16_paged_softcap_sm90_cu_ceb34e2a_31094cute7productE)
_ZN80_INTERNAL_56c26c81_44_flash_fwd_hdim192_bf16_paged_softcap_sm90_cu_ceb34e2a_31094cute7productE:
	.zero		1
	.type		_ZN80_INTERNAL_56c26c81_44_flash_fwd_hdim192_bf16_paged_softcap_sm90_cu_ceb34e2a_31094cuda3std3__45__cpo3endE,@object
	.size		_ZN80_INTERNAL_56c26c81_44_flash_fwd_hdim192_bf16_paged_softcap_sm90_cu_ceb34e2a_31094cuda3std3__45__cpo3endE,(_ZN80_INTERNAL_56c26c81_44_flash_fwd_hdim192_bf16_paged_softcap_sm90_cu_ceb34e2a_31094cuda3std3__419piecewise_constructE - _ZN80_INTERNAL_56c26c81_44_flash_fwd_hdim192_bf16_paged_softcap_sm90_cu_ceb34e2a_31094cuda3std3__45__cpo3endE)
_ZN80_INTERNAL_56c26c81_44_flash_fwd_hdim192_bf16_paged_softcap_sm90_cu_ceb34e2a_31094cuda3std3__45__cpo3endE:
	.zero		1
	.type		_ZN80_INTERNAL_56c26c81_44_flash_fwd_hdim192_bf16_paged_softcap_sm90_cu_ceb34e2a_31094cuda3std3__419piecewise_constructE,@object
	.size		_ZN80_INTERNAL_56c26c81_44_flash_fwd_hdim192_bf16_paged_softcap_sm90_cu_ceb34e2a_31094cuda3std3__419piecewise_constructE,(_ZN80_INTERNAL_56c26c81_44_flash_fwd_hdim192_bf16_paged_softcap_sm90_cu_ceb34e2a_31094cuda3std3__45__cpo4cendE - _ZN80_INTERNAL_56c26c81_44_flash_fwd_hdim192_bf16_paged_softcap_sm90_cu_ceb34e2a_31094cuda3std3__419piecewise_constructE)
_ZN80_INTERNAL_56c26c81_44_flash_fwd_hdim192_bf16_paged_softcap_sm90_cu_ceb34e2a_31094cuda3std3__419piecewise_constructE:
	.zero		1
	.type		_ZN80_INTERNAL_56c26c81_44_flash_fwd_hdim192_bf16_paged_softcap_sm90_cu_ceb34e2a_31094cuda3std3__45__cpo4cendE,@object
	.size		_ZN80_INTERNAL_56c26c81_44_flash_fwd_hdim192_bf16_paged_softcap_sm90_cu_ceb34e2a_31094cuda3std3__45__cpo4cendE,(_ZN80_INTERNAL_56c26c81_44_flash_fwd_hdim192_bf16_paged_softcap_sm90_cu_ceb34e2a_31094cuda3std6ranges3__45__cpo4swapE - _ZN80_INTERNAL_56c26c81_44_flash_fwd_hdim192_bf16_paged_softcap_sm90_cu_ceb34e2a_31094cuda3std3__45__cpo4cendE)
_ZN80_INTERNAL_56c26c81_44_flash_fwd_hdim192_bf16_paged_softcap_sm90_cu_ceb34e2a_31094cuda3std3__45__cpo4cendE:
	.zero		1
	.type		_ZN80_INTERNAL_56c26c81_44_flash_fwd_hdim192_bf16_paged_softcap_sm90_cu_ceb34e2a_31094cuda3std6ranges3__45__cpo4swapE,@object
	.size		_ZN80_INTERNAL_56c26c81_44_flash_fwd_hdim192_bf16_paged_softcap_sm90_cu_ceb34e2a_31094cuda3std6ranges3__45__cpo4swapE,(.L_7 - _ZN80_INTERNAL_56c26c81_44_flash_fwd_hdim192_bf16_paged_softcap_sm90_cu_ceb34e2a_31094cuda3std6ranges3__45__cpo4swapE)
_ZN80_INTERNAL_56c26c81_44_flash_fwd_hdim192_bf16_paged_softcap_sm90_cu_ceb34e2a_31094cuda3std6ranges3__45__cpo4swapE:
	.zero		1
.L_7:


//--------------------- .nv.constant0._ZN7cutlass13device_kernelIN5flash11enable_sm90INS1_16FlashAttnFwdSm90INS1_25CollectiveMainloopFwdSm90ILi2EN4cute5tupleIJNS5_1CILi1EEES8_S8_EEENS6_IJNS7_ILi128EEENS7_ILi96EEENS7_ILi192EEEEEELi192ENS_10bfloat16_tEfNS_4arch4Sm90ELb0ELb0ELb1ELb0ELb1ELb0ELb0ELb1ELb1ELb1ELb0ELb0EEENS1_21CollectiveEpilogueFwdINS6_IJSA_SC_SB_EEES9_SE_SG_Li256ELb0ELb1ELb0ELb0EEENS1_29StaticPersistentTileSchedulerILb0EEEEEEEEEvNT_6ParamsE --------------------------
	.section	.nv.constant0._ZN7cutlass13device_kernelIN5flash11enable_sm90INS1_16FlashAttnFwdSm90INS1_25CollectiveMainloopFwdSm90ILi2EN4cute5tupleIJNS5_1CILi1EEES8_S8_EEENS6_IJNS7_ILi128EEENS7_ILi96EEENS7_ILi192EEEEEELi192ENS_10bfloat16_tEfNS_4arch4Sm90ELb0ELb0ELb1ELb0ELb1ELb0ELb0ELb1ELb1ELb1ELb0ELb0EEENS1_21CollectiveEpilogueFwdINS6_IJSA_SC_SB_EEES9_SE_SG_Li256ELb0ELb1ELb0ELb0EEENS1_29StaticPersistentTileSchedulerILb0EEEEEEEEEvNT_6ParamsE,"a",@progbits
	.sectionflags	@""
	.align	4
.nv.constant0._ZN7cutlass13device_kernelIN5flash11enable_sm90INS1_16FlashAttnFwdSm90INS1_25CollectiveMainloopFwdSm90ILi2EN4cute5tupleIJNS5_1CILi1EEES8_S8_EEENS6_IJNS7_ILi128EEENS7_ILi96EEENS7_ILi192EEEEEELi192ENS_10bfloat16_tEfNS_4arch4Sm90ELb0ELb0ELb1ELb0ELb1ELb0ELb0ELb1ELb1ELb1ELb0ELb0EEENS1_21CollectiveEpilogueFwdINS6_IJSA_SC_SB_EEES9_SE_SG_Li256ELb0ELb1ELb0ELb0EEENS1_29StaticPersistentTileSchedulerILb0EEEEEEEEEvNT_6ParamsE:
	.zero		3456


//--------------------- .nv.constant0._ZN7cutlass13device_kernelIN5flash11enable_sm90INS1_16FlashAttnFwdSm90INS1_25CollectiveMainloopFwdSm90ILi2EN4cute5tupleIJNS5_1CILi1EEES8_S8_EEENS6_IJNS7_ILi128EEENS7_ILi96EEENS7_ILi192EEEEEELi192ENS_10bfloat16_tEfNS_4arch4Sm90ELb0ELb0ELb1ELb1ELb1ELb0ELb0ELb1ELb1ELb1ELb0ELb0EEENS1_21CollectiveEpilogueFwdINS6_IJSA_SC_SB_EEES9_SE_SG_Li256ELb1ELb1ELb0ELb0EEENS1_36VarlenDynamicPersistentTileSchedulerILi128ELi96ELi256ELi128ELb0ELb1ELb1ELb0ELb1ELb1EEEEEEEEEvNT_6ParamsE --------------------------
	.section	.nv.constant0._ZN7cutlass13device_kernelIN5flash11enable_sm90INS1_16FlashAttnFwdSm90INS1_25CollectiveMainloopFwdSm90ILi2EN4cute5tupleIJNS5_1CILi1EEES8_S8_EEENS6_IJNS7_ILi128EEENS7_ILi96EEENS7_ILi192EEEEEELi192ENS_10bfloat16_tEfNS_4arch4Sm90ELb0ELb0ELb1ELb1ELb1ELb0ELb0ELb1ELb1ELb1ELb0ELb0EEENS1_21CollectiveEpilogueFwdINS6_IJSA_SC_SB_EEES9_SE_SG_Li256ELb1ELb1ELb0ELb0EEENS1_36VarlenDynamicPersistentTileSchedulerILi128ELi96ELi256ELi128ELb0ELb1ELb1ELb0ELb1ELb1EEEEEEEEEvNT_6ParamsE,"a",@progbits
	.sectionflags	@""
	.align	4
.nv.constant0._ZN7cutlass13device_kernelIN5flash11enable_sm90INS1_16FlashAttnFwdSm90INS1_25CollectiveMainloopFwdSm90ILi2EN4cute5tupleIJNS5_1CILi1EEES8_S8_EEENS6_IJNS7_ILi128EEENS7_ILi96EEENS7_ILi192EEEEEELi192ENS_10bfloat16_tEfNS_4arch4Sm90ELb0ELb0ELb1ELb1ELb1ELb0ELb0ELb1ELb1ELb1ELb0ELb0EEENS1_21CollectiveEpilogueFwdINS6_IJSA_SC_SB_EEES9_SE_SG_Li256ELb1ELb1ELb0ELb0EEENS1_36VarlenDynamicPersistentTileSchedulerILi128ELi96ELi256ELi128ELb0ELb1ELb1ELb0ELb1ELb1EEEEEEEEEvNT_6ParamsE:
	.zero		3584


//--------------------- .nv.constant0._ZN7cutlass13device_kernelIN5flash11enable_sm90INS1_16FlashAttnFwdSm90INS1_25CollectiveMainloopFwdSm90ILi2EN4cute5tupleIJNS5_1CILi1EEES8_S8_EEENS6_IJNS7_ILi128EEENS7_ILi96EEENS7_ILi192EEEEEELi192ENS_10bfloat16_tEfNS_4arch4Sm90ELb0ELb0ELb1ELb1ELb1ELb1ELb0ELb1ELb1ELb1ELb0ELb0EEENS1_21CollectiveEpilogueFwdINS6_IJSA_SC_SB_EEES9_SE_SG_Li256ELb1ELb1ELb0ELb0EEENS1_36VarlenDynamicPersistentTileSchedulerILi128ELi96ELi256ELi128ELb0ELb1ELb1ELb0ELb1ELb1EEEEEEEEEvNT_6ParamsE --------------------------
	.section	.nv.constant0._ZN7cutlass13device_kernelIN5flash11enable_sm90INS1_16FlashAttnFwdSm90INS1_25CollectiveMainloopFwdSm90ILi2EN4cute5tupleIJNS5_1CILi1EEES8_S8_EEENS6_IJNS7_ILi128EEENS7_ILi96EEENS7_ILi192EEEEEELi192ENS_10bfloat16_tEfNS_4arch4Sm90ELb0ELb0ELb1ELb1ELb1ELb1ELb0ELb1ELb1ELb1ELb0ELb0EEENS1_21CollectiveEpilogueFwdINS6_IJSA_SC_SB_EEES9_SE_SG_Li256ELb1ELb1ELb0ELb0EEENS1_36VarlenDynamicPersistentTileSchedulerILi128ELi96ELi256ELi128ELb0ELb1ELb1ELb0ELb1ELb1EEEEEEEEEvNT_6ParamsE,"a",@progbits
	.sectionflags	@""
	.align	4
.nv.constant0._ZN7cutlass13device_kernelIN5flash11enable_sm90INS1_16FlashAttnFwdSm90INS1_25CollectiveMainloopFwdSm90ILi2EN4cute5tupleIJNS5_1CILi1EEES8_S8_EEENS6_IJNS7_ILi128EEENS7_ILi96EEENS7_ILi192EEEEEELi192ENS_10bfloat16_tEfNS_4arch4Sm90ELb0ELb0ELb1ELb1ELb1ELb1ELb0ELb1ELb1ELb1ELb0ELb0EEENS1_21CollectiveEpilogueFwdINS6_IJSA_SC_SB_EEES9_SE_SG_Li256ELb1ELb1ELb0ELb0EEENS1_36VarlenDynamicPersistentTileSchedulerILi128ELi96ELi256ELi128ELb0ELb1ELb1ELb0ELb1ELb1EEEEEEEEEvNT_6ParamsE:
	.zero		3584


//--------------------- .nv.constant0._ZN7cutlass13device_kernelIN5flash11enable_sm90INS1_16FlashAttnFwdSm90INS1_25CollectiveMainloopFwdSm90ILi2EN4cute5tupleIJNS5_1CILi1EEES8_S8_EEENS6_IJNS7_ILi128EEENS7_ILi96EEENS7_ILi192EEEEEELi192ENS_10bfloat16_tEfNS_4arch4Sm90ELb0ELb1ELb1ELb0ELb1ELb0ELb0ELb1ELb1ELb1ELb0ELb0EEENS1_21CollectiveEpilogueFwdINS6_IJSA_SC_SB_EEES9_SE_SG_Li256ELb0ELb1ELb0ELb0EEENS1_30DynamicPersistentTileSchedulerILi256ELi128ELb0ELb1ELb1EEEEEEEEEvNT_6ParamsE --------------------------
	.section	.nv.constant0._ZN7cutlass13device_kernelIN5flash11enable_sm90INS1_16FlashAttnFwdSm90INS1_25CollectiveMainloopFwdSm90ILi2EN4cute5tupleIJNS5_1CILi1EEES8_S8_EEENS6_IJNS7_ILi128EEENS7_ILi96EEENS7_ILi192EEEEEELi192ENS_10bfloat16_tEfNS_4arch4Sm90ELb0ELb1ELb1ELb0ELb1ELb0ELb0ELb1ELb1ELb1ELb0ELb0EEENS1_21CollectiveEpilogueFwdINS6_IJSA_SC_SB_EEES9_SE_SG_Li256ELb0ELb1ELb0ELb0EEENS1_30DynamicPersistentTileSchedulerILi256ELi128ELb0ELb1ELb1EEEEEEEEEvNT_6ParamsE,"a",@progbits
	.sectionflags	@""
	.align	4
.nv.constant0._ZN7cutlass13device_kernelIN5flash11enable_sm90INS1_16FlashAttnFwdSm90INS1_25CollectiveMainloopFwdSm90ILi2EN4cute5tupleIJNS5_1CILi1EEES8_S8_EEENS6_IJNS7_ILi128EEENS7_ILi96EEENS7_ILi192EEEEEELi192ENS_10bfloat16_tEfNS_4arch4Sm90ELb0ELb1ELb1ELb0ELb1ELb0ELb0ELb1ELb1ELb1ELb0ELb0EEENS1_21CollectiveEpilogueFwdINS6_IJSA_SC_SB_EEES9_SE_SG_Li256ELb0ELb1ELb0ELb0EEENS1_30DynamicPersistentTileSchedulerILi256ELi128ELb0ELb1ELb1EEEEEEEEEvNT_6ParamsE:
	.zero		3584


//--------------------- .nv.constant0._ZN7cutlass13device_kernelIN5flash11enable_sm90INS1_16FlashAttnFwdSm90INS1_25CollectiveMainloopFwdSm90ILi2EN4cute5tupleIJNS5_1CILi1EEES8_S8_EEENS6_IJNS7_ILi128EEENS7_ILi96EEENS7_ILi192EEEEEELi192ENS_10bfloat16_tEfNS_4arch4Sm90ELb0ELb1ELb1ELb1ELb1ELb0ELb0ELb1ELb1ELb1ELb0ELb0EEENS1_21CollectiveEpilogueFwdINS6_IJSA_SC_SB_EEES9_SE_SG_Li256ELb1ELb1ELb0ELb0EEENS1_36VarlenDynamicPersistentTileSchedulerILi128ELi96ELi256ELi128ELb0ELb1ELb1ELb1ELb0ELb1EEEEEEEEEvNT_6ParamsE --------------------------
	.section	.nv.constant0._ZN7cutlass13device_kernelIN5flash11enable_sm90INS1_16FlashAttnFwdSm90INS1_25CollectiveMainloopFwdSm90ILi2EN4cute5tupleIJNS5_1CILi1EEES8_S8_EEENS6_IJNS7_ILi128EEENS7_ILi96EEENS7_ILi192EEEEEELi192ENS_10bfloat16_tEfNS_4arch4Sm90ELb0ELb1ELb1ELb1ELb1ELb0ELb0ELb1ELb1ELb1ELb0ELb0EEENS1_21CollectiveEpilogueFwdINS6_IJSA_SC_SB_EEES9_SE_SG_Li256ELb1ELb1ELb0ELb0EEENS1_36VarlenDynamicPersistentTileSchedulerILi128ELi96ELi256ELi128ELb0ELb1ELb1ELb1ELb0ELb1EEEEEEEEEvNT_6ParamsE,"a",@progbits
	.sectionflags	@""
	.align	4
.nv.constant0._ZN7cutlass13device_kernelIN5flash11enable_sm90INS1_16FlashAttnFwdSm90INS1_25CollectiveMainloopFwdSm90ILi2EN4cute5tupleIJNS5_1CILi1EEES8_S8_EEENS6_IJNS7_ILi128EEENS7_ILi96EEENS7_ILi192EEEEEELi192ENS_10bfloat16_tEfNS_4arch4Sm90ELb0ELb1ELb1ELb1ELb1ELb0ELb0ELb1ELb1ELb1ELb0ELb0EEENS1_21CollectiveEpilogueFwdINS6_IJSA_SC_SB_EEES9_SE_SG_Li256ELb1ELb1ELb0ELb0EEENS1_36VarlenDynamicPersistentTileSchedulerILi128ELi96ELi256ELi128ELb0ELb1ELb1ELb1ELb0ELb1EEEEEEEEEvNT_6ParamsE:
	.zero		3584


//--------------------- .nv.constant0._ZN7cutlass13device_kernelIN5flash11enable_sm90INS1_16FlashAttnFwdSm90INS1_25CollectiveMainloopFwdSm90ILi2EN4cute5tupleIJNS5_1CILi1EEES8_S8_EEENS6_IJNS7_ILi128EEENS7_ILi96EEENS7_ILi192EEEEEELi192ENS_10bfloat16_tEfNS_4arch4Sm90ELb0ELb1ELb1ELb1ELb1ELb1ELb0ELb1ELb1ELb1ELb0ELb0EEENS1_21CollectiveEpilogueFwdINS6_IJSA_SC_SB_EEES9_SE_SG_Li256ELb1ELb1ELb0ELb0EEENS1_36VarlenDynamicPersistentTileSchedulerILi128ELi96ELi256ELi128ELb0ELb1ELb1ELb1ELb0ELb1EEEEEEEEEvNT_6ParamsE --------------------------
	.section	.nv.constant0._ZN7cutlass13device_kernelIN5flash11enable_sm90INS1_16FlashAttnFwdSm90INS1_25CollectiveMainloopFwdSm90ILi2EN4cute5tupleIJNS5_1CILi1EEES8_S8_EEENS6_IJNS7_ILi128EEENS7_ILi96EEENS7_ILi192EEEEEELi192ENS_10bfloat16_tEfNS_4arch4Sm90ELb0ELb1ELb1ELb1ELb1ELb1ELb0ELb1ELb1ELb1ELb0ELb0EEENS1_21CollectiveEpilogueFwdINS6_IJSA_SC_SB_EEES9_SE_SG_Li256ELb1ELb1ELb0ELb0EEENS1_36VarlenDynamicPersistentTileSchedulerILi128ELi96ELi256ELi128ELb0ELb1ELb1ELb1ELb0ELb1EEEEEEEEEvNT_6ParamsE,"a",@progbits
	.sectionflags	@""
	.align	4
.nv.constant0._ZN7cutlass13device_kernelIN5flash11enable_sm90INS1_16FlashAttnFwdSm90INS1_25CollectiveMainloopFwdSm90ILi2EN4cute5tupleIJNS5_1CILi1EEES8_S8_EEENS6_IJNS7_ILi128EEENS7_ILi96EEENS7_ILi192EEEEEELi192ENS_10bfloat16_tEfNS_4arch4Sm90ELb0ELb1ELb1ELb1ELb1ELb1ELb0ELb1ELb1ELb1ELb0ELb0EEENS1_21CollectiveEpilogueFwdINS6_IJSA_SC_SB_EEES9_SE_SG_Li256ELb1ELb1ELb0ELb0EEENS1_36VarlenDynamicPersistentTileSchedulerILi128ELi96ELi256ELi128ELb0ELb1ELb1ELb1ELb0ELb1EEEEEEEEEvNT_6ParamsE:
	.zero		3584


//--------------------- .nv.constant0._ZN7cutlass13device_kernelIN5flash11enable_sm90INS1_16FlashAttnFwdSm90INS1_25CollectiveMainloopFwdSm90ILi2EN4cute5tupleIJNS5_1CILi1EEES8_S8_EEENS6_IJNS7_ILi128EEENS7_ILi96EEENS7_ILi192EEEEEELi192ENS_10bfloat16_tEfNS_4arch4Sm90ELb1ELb0ELb1ELb0ELb1ELb0ELb0ELb1ELb1ELb1ELb0ELb0EEENS1_21CollectiveEpilogueFwdINS6_IJSA_SC_SB_EEES9_SE_SG_Li256ELb0ELb1ELb0ELb0EEENS1_30DynamicPersistentTileSchedulerILi256ELi128ELb0ELb1ELb1EEEEEEEEEvNT_6ParamsE --------------------------
	.section	.nv.constant0._ZN7cutlass13device_kernelIN5flash11enable_sm90INS1_16FlashAttnFwdSm90INS1_25CollectiveMainloopFwdSm90ILi2EN4cute5tupleIJNS5_1CILi1EEES8_S8_EEENS6_IJNS7_ILi128EEENS7_ILi96EEENS7_ILi192EEEEEELi192ENS_10bfloat16_tEfNS_4arch4Sm90ELb1ELb0ELb1ELb0ELb1ELb0ELb0ELb1ELb1ELb1ELb0ELb0EEENS1_21CollectiveEpilogueFwdINS6_IJSA_SC_SB_EEES9_SE_SG_Li256ELb0ELb1ELb0ELb0EEENS1_30DynamicPersistentTileSchedulerILi256ELi128ELb0ELb1ELb1EEEEEEEEEvNT_6ParamsE,"a",@progbits
	.sectionflags	@""
	.align	4
.nv.constant0._ZN7cutlass13device_kernelIN5flash11enable_sm90INS1_16FlashAttnFwdSm90INS1_25CollectiveMainloopFwdSm90ILi2EN4cute5tupleIJNS5_1CILi1EEES8_S8_EEENS6_IJNS7_ILi128EEENS7_ILi96EEENS7_ILi192EEEEEELi192ENS_10bfloat16_tEfNS_4arch4Sm90ELb1ELb0ELb1ELb0ELb1ELb0ELb0ELb1ELb1ELb1ELb0ELb0EEENS1_21CollectiveEpilogueFwdINS6_IJSA_SC_SB_EEES9_SE_SG_Li256ELb0ELb1ELb0ELb0EEENS1_30DynamicPersistentTileSchedulerILi256ELi128ELb0ELb1ELb1EEEEEEEEEvNT_6ParamsE:
	.zero		3584


//--------------------- .nv.constant0._ZN7cutlass13device_kernelIN5flash11enable_sm90INS1_16FlashAttnFwdSm90INS1_25CollectiveMainloopFwdSm90ILi2EN4cute5tupleIJNS5_1CILi1EEES8_S8_EEENS6_IJNS7_ILi128EEENS7_ILi96EEENS7_ILi192EEEEEELi192ENS_10bfloat16_tEfNS_4arch4Sm90ELb1ELb0ELb1ELb1ELb1ELb0ELb0ELb1ELb1ELb1ELb0ELb0EEENS1_21CollectiveEpilogueFwdINS6_IJSA_SC_SB_EEES9_SE_SG_Li256ELb1ELb1ELb0ELb0EEENS1_36VarlenDynamicPersistentTileSchedulerILi128ELi96ELi256ELi128ELb0ELb1ELb1ELb1ELb1ELb1EEEEEEEEEvNT_6ParamsE --------------------------
	.section	.nv.constant0._ZN7cutlass13device_kernelIN5flash11enable_sm90INS1_16FlashAttnFwdSm90INS1_25CollectiveMainloopFwdSm90ILi2EN4cute5tupleIJNS5_1CILi1EEES8_S8_EEENS6_IJNS7_ILi128EEENS7_ILi96EEENS7_ILi192EEEEEELi192ENS_10bfloat16_tEfNS_4arch4Sm90ELb1ELb0ELb1ELb1ELb1ELb0ELb0ELb1ELb1ELb1ELb0ELb0EEENS1_21CollectiveEpilogueFwdINS6_IJSA_SC_SB_EEES9_SE_SG_Li256ELb1ELb1ELb0ELb0EEENS1_36VarlenDynamicPersistentTileSchedulerILi128ELi96ELi256ELi128ELb0ELb1ELb1ELb1ELb1ELb1EEEEEEEEEvNT_6ParamsE,"a",@progbits
	.sectionflags	@""
	.align	4
.nv.constant0._ZN7cutlass13device_kernelIN5flash11enable_sm90INS1_16FlashAttnFwdSm90INS1_25CollectiveMainloopFwdSm90ILi2EN4cute5tupleIJNS5_1CILi1EEES8_S8_EEENS6_IJNS7_ILi128EEENS7_ILi96EEENS7_ILi192EEEEEELi192ENS_10bfloat16_tEfNS_4arch4Sm90ELb1ELb0ELb1ELb1ELb1ELb0ELb0ELb1ELb1ELb1ELb0ELb0EEENS1_21CollectiveEpilogueFwdINS6_IJSA_SC_SB_EEES9_SE_SG_Li256ELb1ELb1ELb0ELb0EEENS1_36VarlenDynamicPersistentTileSchedulerILi128ELi96ELi256ELi128ELb0ELb1ELb1ELb1ELb1ELb1EEEEEEEEEvNT_6ParamsE:
	.zero		3584


//--------------------- .nv.constant0._ZN7cutlass13device_kernelIN5flash11enable_sm90INS1_16FlashAttnFwdSm90INS1_25CollectiveMainloopFwdSm90ILi2EN4cute5tupleIJNS5_1CILi1EEES8_S8_EEENS6_IJNS7_ILi128EEENS7_ILi96EEENS7_ILi192EEEEEELi192ENS_10bfloat16_tEfNS_4arch4Sm90ELb1ELb0ELb1ELb1ELb1ELb1ELb0ELb1ELb1ELb1ELb0ELb0EEENS1_21CollectiveEpilogueFwdINS6_IJSA_SC_SB_EEES9_SE_SG_Li256ELb1ELb1ELb0ELb0EEENS1_36VarlenDynamicPersistentTileSchedulerILi128ELi96ELi256ELi128ELb0ELb1ELb1ELb1ELb1ELb1EEEEEEEEEvNT_6ParamsE --------------------------
	.section	.nv.constant0._ZN7cutlass13device_kernelIN5flash11enable_sm90INS1_16FlashAttnFwdSm90INS1_25CollectiveMainloopFwdSm90ILi2EN4cute5tupleIJNS5_1CILi1EEES8_S8_EEENS6_IJNS7_ILi128EEENS7_ILi96EEENS7_ILi192EEEEEELi192ENS_10bfloat16_tEfNS_4arch4Sm90ELb1ELb0ELb1ELb1ELb1ELb1ELb0ELb1ELb1ELb1ELb0ELb0EEENS1_21CollectiveEpilogueFwdINS6_IJSA_SC_SB_EEES9_SE_SG_Li256ELb1ELb1ELb0ELb0EEENS1_36VarlenDynamicPersistentTileSchedulerILi128ELi96ELi256ELi128ELb0ELb1ELb1ELb1ELb1ELb1EEEEEEEEEvNT_6ParamsE,"a",@progbits
	.sectionflags	@""
	.align	4
.nv.constant0._ZN7cutlass13device_kernelIN5flash11enable_sm90INS1_16FlashAttnFwdSm90INS1_25CollectiveMainloopFwdSm90ILi2EN4cute5tupleIJNS5_1CILi1EEES8_S8_EEENS6_IJNS7_ILi128EEENS7_ILi96EEENS7_ILi192EEEEEELi192ENS_10bfloat16_tEfNS_4arch4Sm90ELb1ELb0ELb1ELb1ELb1ELb1ELb0ELb1ELb1ELb1ELb0ELb0EEENS1_21CollectiveEpilogueFwdINS6_IJSA_SC_SB_EEES9_SE_SG_Li256ELb1ELb1ELb0ELb0EEENS1_36VarlenDynamicPersistentTileSchedulerILi128ELi96ELi256ELi128ELb0ELb1ELb1ELb1ELb1ELb1EEEEEEEEEvNT_6ParamsE:
	.zero		3584


//--------------------- SYMBOLS --------------------------

	.type		.nv.reservedSmem.offset0,@object
	.size		.nv.reservedSmem.offset0,0x4
